//
// Generated by NVIDIA NVVM Compiler
//
// Compiler Build ID: CL-36424714
// Cuda compilation tools, release 13.0, V13.0.88
// Based on NVVM 20.0.0
//

.version 9.0
.target sm_100
.address_size 64

	// .globl	_Z10sdh_kernelP8atomdescP10hist_entryid

.visible .entry _Z10sdh_kernelP8atomdescP10hist_entryid(
	.param .u64 .ptr .align 1 _Z10sdh_kernelP8atomdescP10hist_entryid_param_0,
	.param .u64 .ptr .align 1 _Z10sdh_kernelP8atomdescP10hist_entryid_param_1,
	.param .u32 _Z10sdh_kernelP8atomdescP10hist_entryid_param_2,
	.param .f64 _Z10sdh_kernelP8atomdescP10hist_entryid_param_3
)
{
	.reg .pred 	%p<8>;
	.reg .b32 	%r<42>;
	.reg .b64 	%rd<35>;
	.reg .b64 	%fd<100>;

	ld.param.u64 	%rd5, [_Z10sdh_kernelP8atomdescP10hist_entryid_param_0];
	ld.param.u64 	%rd6, [_Z10sdh_kernelP8atomdescP10hist_entryid_param_1];
	ld.param.u32 	%r19, [_Z10sdh_kernelP8atomdescP10hist_entryid_param_2];
	ld.param.f64 	%fd1, [_Z10sdh_kernelP8atomdescP10hist_entryid_param_3];
	cvta.to.global.u64 	%rd1, %rd6;
	cvta.to.global.u64 	%rd2, %rd5;
	mov.u32 	%r20, %ctaid.x;
	mov.u32 	%r21, %ntid.x;
	mul.lo.s32 	%r1, %r20, %r21;
	mov.u32 	%r2, %tid.x;
	add.s32 	%r38, %r1, %r2;
	add.s32 	%r41, %r38, 1;
	max.s32 	%r23, %r38, %r41;
	setp.ge.s32 	%p1, %r23, %r19;
	@%p1 bra 	$L__BB0_10;
	mul.wide.s32 	%rd7, %r38, 24;
	add.s64 	%rd3, %rd2, %rd7;
	not.b32 	%r24, %r1;
	add.s32 	%r25, %r19, %r24;
	sub.s32 	%r5, %r25, %r2;
	sub.s32 	%r26, %r19, %r38;
	add.s32 	%r27, %r26, -2;
	and.b32  	%r6, %r5, 3;
	setp.lt.u32 	%p2, %r27, 3;
	@%p2 bra 	$L__BB0_5;
	and.b32  	%r28, %r5, -4;
	neg.s32 	%r37, %r28;
	add.s64 	%rd4, %rd2, 48;
$L__BB0_3:
	.pragma "nounroll";
	mul.wide.s32 	%rd8, %r41, 24;
	add.s64 	%rd9, %rd4, %rd8;
	ld.global.f64 	%fd2, [%rd3];
	ld.global.f64 	%fd3, [%rd9+-48];
	sub.f64 	%fd4, %fd2, %fd3;
	ld.global.f64 	%fd5, [%rd3+8];
	ld.global.f64 	%fd6, [%rd9+-40];
	sub.f64 	%fd7, %fd5, %fd6;
	ld.global.f64 	%fd8, [%rd3+16];
	ld.global.f64 	%fd9, [%rd9+-32];
	sub.f64 	%fd10, %fd8, %fd9;
	mul.f64 	%fd11, %fd7, %fd7;
	fma.rn.f64 	%fd12, %fd4, %fd4, %fd11;
	fma.rn.f64 	%fd13, %fd10, %fd10, %fd12;
	sqrt.rn.f64 	%fd14, %fd13;
	div.rn.f64 	%fd15, %fd14, %fd1;
	cvt.rzi.s32.f64 	%r29, %fd15;
	mul.wide.s32 	%rd10, %r29, 8;
	add.s64 	%rd11, %rd1, %rd10;
	atom.global.add.u64 	%rd12, [%rd11], 1;
	ld.global.f64 	%fd16, [%rd3];
	ld.global.f64 	%fd17, [%rd9+-24];
	sub.f64 	%fd18, %fd16, %fd17;
	ld.global.f64 	%fd19, [%rd3+8];
	ld.global.f64 	%fd20, [%rd9+-16];
	sub.f64 	%fd21, %fd19, %fd20;
	ld.global.f64 	%fd22, [%rd3+16];
	ld.global.f64 	%fd23, [%rd9+-8];
	sub.f64 	%fd24, %fd22, %fd23;
	mul.f64 	%fd25, %fd21, %fd21;
	fma.rn.f64 	%fd26, %fd18, %fd18, %fd25;
	fma.rn.f64 	%fd27, %fd24, %fd24, %fd26;
	sqrt.rn.f64 	%fd28, %fd27;
	div.rn.f64 	%fd29, %fd28, %fd1;
	cvt.rzi.s32.f64 	%r30, %fd29;
	mul.wide.s32 	%rd13, %r30, 8;
	add.s64 	%rd14, %rd1, %rd13;
	atom.global.add.u64 	%rd15, [%rd14], 1;
	ld.global.f64 	%fd30, [%rd3];
	ld.global.f64 	%fd31, [%rd9];
	sub.f64 	%fd32, %fd30, %fd31;
	ld.global.f64 	%fd33, [%rd3+8];
	ld.global.f64 	%fd34, [%rd9+8];
	sub.f64 	%fd35, %fd33, %fd34;
	ld.global.f64 	%fd36, [%rd3+16];
	ld.global.f64 	%fd37, [%rd9+16];
	sub.f64 	%fd38, %fd36, %fd37;
	mul.f64 	%fd39, %fd35, %fd35;
	fma.rn.f64 	%fd40, %fd32, %fd32, %fd39;
	fma.rn.f64 	%fd41, %fd38, %fd38, %fd40;
	sqrt.rn.f64 	%fd42, %fd41;
	div.rn.f64 	%fd43, %fd42, %fd1;
	cvt.rzi.s32.f64 	%r31, %fd43;
	mul.wide.s32 	%rd16, %r31, 8;
	add.s64 	%rd17, %rd1, %rd16;
	atom.global.add.u64 	%rd18, [%rd17], 1;
	ld.global.f64 	%fd44, [%rd3];
	ld.global.f64 	%fd45, [%rd9+24];
	sub.f64 	%fd46, %fd44, %fd45;
	ld.global.f64 	%fd47, [%rd3+8];
	ld.global.f64 	%fd48, [%rd9+32];
	sub.f64 	%fd49, %fd47, %fd48;
	ld.global.f64 	%fd50, [%rd3+16];
	ld.global.f64 	%fd51, [%rd9+40];
	sub.f64 	%fd52, %fd50, %fd51;
	mul.f64 	%fd53, %fd49, %fd49;
	fma.rn.f64 	%fd54, %fd46, %fd46, %fd53;
	fma.rn.f64 	%fd55, %fd52, %fd52, %fd54;
	sqrt.rn.f64 	%fd56, %fd55;
	div.rn.f64 	%fd57, %fd56, %fd1;
	cvt.rzi.s32.f64 	%r32, %fd57;
	mul.wide.s32 	%rd19, %r32, 8;
	add.s64 	%rd20, %rd1, %rd19;
	atom.global.add.u64 	%rd21, [%rd20], 1;
	add.s32 	%r41, %r41, 4;
	add.s32 	%r38, %r38, 4;
	add.s32 	%r37, %r37, 4;
	setp.ne.s32 	%p3, %r37, 0;
	@%p3 bra 	$L__BB0_3;
	add.s32 	%r41, %r38, 1;
$L__BB0_5:
	setp.eq.s32 	%p4, %r6, 0;
	@%p4 bra 	$L__BB0_10;
	setp.eq.s32 	%p5, %r6, 1;
	@%p5 bra 	$L__BB0_8;
	ld.global.f64 	%fd58, [%rd3];
	mul.wide.s32 	%rd22, %r41, 24;
	add.s64 	%rd23, %rd2, %rd22;
	ld.global.f64 	%fd59, [%rd23];
	sub.f64 	%fd60, %fd58, %fd59;
	ld.global.f64 	%fd61, [%rd3+8];
	ld.global.f64 	%fd62, [%rd23+8];
	sub.f64 	%fd63, %fd61, %fd62;
	ld.global.f64 	%fd64, [%rd3+16];
	ld.global.f64 	%fd65, [%rd23+16];
	sub.f64 	%fd66, %fd64, %fd65;
	mul.f64 	%fd67, %fd63, %fd63;
	fma.rn.f64 	%fd68, %fd60, %fd60, %fd67;
	fma.rn.f64 	%fd69, %fd66, %fd66, %fd68;
	sqrt.rn.f64 	%fd70, %fd69;
	div.rn.f64 	%fd71, %fd70, %fd1;
	cvt.rzi.s32.f64 	%r33, %fd71;
	mul.wide.s32 	%rd24, %r33, 8;
	add.s64 	%rd25, %rd1, %rd24;
	atom.global.add.u64 	%rd26, [%rd25], 1;
	ld.global.f64 	%fd72, [%rd3];
	ld.global.f64 	%fd73, [%rd23+24];
	sub.f64 	%fd74, %fd72, %fd73;
	ld.global.f64 	%fd75, [%rd3+8];
	ld.global.f64 	%fd76, [%rd23+32];
	sub.f64 	%fd77, %fd75, %fd76;
	ld.global.f64 	%fd78, [%rd3+16];
	ld.global.f64 	%fd79, [%rd23+40];
	sub.f64 	%fd80, %fd78, %fd79;
	mul.f64 	%fd81, %fd77, %fd77;
	fma.rn.f64 	%fd82, %fd74, %fd74, %fd81;
	fma.rn.f64 	%fd83, %fd80, %fd80, %fd82;
	sqrt.rn.f64 	%fd84, %fd83;
	div.rn.f64 	%fd85, %fd84, %fd1;
	cvt.rzi.s32.f64 	%r34, %fd85;
	mul.wide.s32 	%rd27, %r34, 8;
	add.s64 	%rd28, %rd1, %rd27;
	atom.global.add.u64 	%rd29, [%rd28], 1;
	add.s32 	%r41, %r41, 2;
$L__BB0_8:
	and.b32  	%r35, %r5, 1;
	setp.eq.b32 	%p6, %r35, 1;
	not.pred 	%p7, %p6;
	@%p7 bra 	$L__BB0_10;
	ld.global.f64 	%fd86, [%rd3];
	mul.wide.s32 	%rd30, %r41, 24;
	add.s64 	%rd31, %rd2, %rd30;
	ld.global.f64 	%fd87, [%rd31];
	sub.f64 	%fd88, %fd86, %fd87;
	ld.global.f64 	%fd89, [%rd3+8];
	ld.global.f64 	%fd90, [%rd31+8];
	sub.f64 	%fd91, %fd89, %fd90;
	ld.global.f64 	%fd92, [%rd3+16];
	ld.global.f64 	%fd93, [%rd31+16];
	sub.f64 	%fd94, %fd92, %fd93;
	mul.f64 	%fd95, %fd91, %fd91;
	fma.rn.f64 	%fd96, %fd88, %fd88, %fd95;
	fma.rn.f64 	%fd97, %fd94, %fd94, %fd96;
	sqrt.rn.f64 	%fd98, %fd97;
	div.rn.f64 	%fd99, %fd98, %fd1;
	cvt.rzi.s32.f64 	%r36, %fd99;
	mul.wide.s32 	%rd32, %r36, 8;
	add.s64 	%rd33, %rd1, %rd32;
	atom.global.add.u64 	%rd34, [%rd33], 1;
$L__BB0_10:
	ret;

}


// ===== COMPILED SASS (sm_100) =====

	.target	sm_100

	.elftype	@"ET_EXEC"


//--------------------- .note.nv.tkinfo           --------------------------
	.section	.note.nv.tkinfo,"",@"SHT_NOTE"
	.sectionflags	@"SHF_NOTE_NV_TKINFO"
	.tkinfo
        /*0018*/ 	.word	0x00000002
        /*0030*/ 	.string	""
        /*0030*/ 	.string	"ptxas"
        /*0030*/ 	.string	"Cuda compilation tools, release 13.0, V13.0.88"
        /*0030*/ 	.string	"Build cuda_13.0.r13.0/compiler.36424714_0"
        /*0030*/ 	.string	"-arch sm_100 -m 64 "



//--------------------- .note.nv.cuinfo           --------------------------
	.section	.note.nv.cuinfo,"",@"SHT_NOTE"
	.sectionflags	@"SHF_NOTE_NV_CUINFO"
        /*0018*/ 	.short	0x0002
        /*001a*/ 	.short	0x0064
        /*001c*/ 	.short	0x0082
	.zero		2


//--------------------- .nv.info                  --------------------------
	.section	.nv.info,"",@"SHT_CUDA_INFO"
	.align	4


	//----- nvinfo : EIATTR_REGCOUNT
	.align		4
        /*0000*/ 	.byte	0x04, 0x2f
        /*0002*/ 	.short	(.L_1 - .L_0)
	.align		4
.L_0:
        /*0004*/ 	.word	index@(_Z10sdh_kernelP8atomdescP10hist_entryid)
        /*0008*/ 	.word	0x00000026


	//----- nvinfo : EIATTR_FRAME_SIZE
	.align		4
.L_1:
        /*000c*/ 	.byte	0x04, 0x11
        /*000e*/ 	.short	(.L_3 - .L_2)
	.align		4
.L_2:
        /*0010*/ 	.word	index@($__internal_1_$__cuda_sm20_dsqrt_rn_f64_mediumpath_v1)
        /*0014*/ 	.word	0x00000000


	//----- nvinfo : EIATTR_FRAME_SIZE
	.align		4
.L_3:
        /*0018*/ 	.byte	0x04, 0x11
        /*001a*/ 	.short	(.L_5 - .L_4)
	.align		4
.L_4:
        /*001c*/ 	.word	index@($__internal_0_$__cuda_sm20_div_rn_f64_full)
        /*0020*/ 	.word	0x00000000


	//----- nvinfo : EIATTR_FRAME_SIZE
	.align		4
.L_5:
        /*0024*/ 	.byte	0x04, 0x11
        /*0026*/ 	.short	(.L_7 - .L_6)
	.align		4
.L_6:
        /*0028*/ 	.word	index@(_Z10sdh_kernelP8atomdescP10hist_entryid)
        /*002c*/ 	.word	0x00000000


	//----- nvinfo : EIATTR_MIN_STACK_SIZE
	.align		4
.L_7:
        /*0030*/ 	.byte	0x04, 0x12
        /*0032*/ 	.short	(.L_9 - .L_8)
	.align		4
.L_8:
        /*0034*/ 	.word	index@(_Z10sdh_kernelP8atomdescP10hist_entryid)
        /*0038*/ 	.word	0x00000000
.L_9:


//--------------------- .nv.compat                --------------------------
	.section	.nv.compat,"",@"SHT_CUDA_COMPAT_INFO"
	.align	4
        /*0000*/ 	.byte	0x02, 0x09, 0x00, 0x00, 0x02, 0x02, 0x01, 0x00, 0x02, 0x05, 0x05, 0x00, 0x03, 0x07, 0x01, 0x01
        /*0010*/ 	.byte	0x02, 0x03, 0x00, 0x00, 0x02, 0x06, 0x01, 0x00, 0x04, 0x0b, 0x08, 0x00, 0x01, 0x00, 0x00, 0x00
        /*0020*/ 	.byte	0x00, 0x00, 0x00, 0x00


//--------------------- .nv.info._Z10sdh_kernelP8atomdescP10hist_entryid --------------------------
	.section	.nv.info._Z10sdh_kernelP8atomdescP10hist_entryid,"",@"SHT_CUDA_INFO"
	.sectionflags	@""
	.align	4


	//----- nvinfo : EIATTR_CUDA_API_VERSION
	.align		4
        /*0000*/ 	.byte	0x04, 0x37
        /*0002*/ 	.short	(.L_11 - .L_10)
.L_10:
        /*0004*/ 	.word	0x00000082


	//----- nvinfo : EIATTR_KPARAM_INFO
	.align		4
.L_11:
        /*0008*/ 	.byte	0x04, 0x17
        /*000a*/ 	.short	(.L_13 - .L_12)
.L_12:
        /*000c*/ 	.word	0x00000000
        /*0010*/ 	.short	0x0003
        /*0012*/ 	.short	0x0018
        /*0014*/ 	.byte	0x00, 0xf0, 0x21, 0x00


	//----- nvinfo : EIATTR_KPARAM_INFO
	.align		4
.L_13:
        /*0018*/ 	.byte	0x04, 0x17
        /*001a*/ 	.short	(.L_15 - .L_14)
.L_14:
        /*001c*/ 	.word	0x00000000
        /*0020*/ 	.short	0x0002
        /*0022*/ 	.short	0x0010
        /*0024*/ 	.byte	0x00, 0xf0, 0x11, 0x00


	//----- nvinfo : EIATTR_KPARAM_INFO
	.align		4
.L_15:
        /*0028*/ 	.byte	0x04, 0x17
        /*002a*/ 	.short	(.L_17 - .L_16)
.L_16:
        /*002c*/ 	.word	0x00000000
        /*0030*/ 	.short	0x0001
        /*0032*/ 	.short	0x0008
        /*0034*/ 	.byte	0x00, 0xf5, 0x21, 0x00


	//----- nvinfo : EIATTR_KPARAM_INFO
	.align		4
.L_17:
        /*0038*/ 	.byte	0x04, 0x17
        /*003a*/ 	.short	(.L_19 - .L_18)
.L_18:
        /*003c*/ 	.word	0x00000000
        /*0040*/ 	.short	0x0000
        /*0042*/ 	.short	0x0000
        /*0044*/ 	.byte	0x00, 0xf5, 0x21, 0x00


	//----- nvinfo : EIATTR_SPARSE_MMA_MASK
	.align		4
.L_19:
        /*0048*/ 	.byte	0x03, 0x50
        /*004a*/ 	.short	0x0000


	//----- nvinfo : EIATTR_MAXREG_COUNT
	.align		4
        /*004c*/ 	.byte	0x03, 0x1b
        /*004e*/ 	.short	0x00ff


	//----- nvinfo : EIATTR_MERCURY_ISA_VERSION
	.align		4
        /*0050*/ 	.byte	0x03, 0x5f
        /*0052*/ 	.short	0x0101


	//----- nvinfo : EIATTR_VRC_CTA_INIT_COUNT
	.align		4
        /*0054*/ 	.byte	0x02, 0x4a
	.zero		1
	.zero		1


	//----- nvinfo : EIATTR_EXIT_INSTR_OFFSETS
	.align		4
        /*0058*/ 	.byte	0x04, 0x1c
        /*005a*/ 	.short	(.L_21 - .L_20)


	//   ....[0]....
.L_20:
        /*005c*/ 	.word	0x000000a0


	//   ....[1]....
        /*0060*/ 	.word	0x000011e0


	//   ....[2]....
        /*0064*/ 	.word	0x00001a60


	//   ....[3]....
        /*0068*/ 	.word	0x00001e80


	//----- nvinfo : EIATTR_CRS_STACK_SIZE
	.align		4
.L_21:
        /*006c*/ 	.byte	0x04, 0x1e
        /*006e*/ 	.short	(.L_23 - .L_22)
.L_22:
        /*0070*/ 	.word	0x00000000


	//----- nvinfo : EIATTR_CBANK_PARAM_SIZE
	.align		4
.L_23:
        /*0074*/ 	.byte	0x03, 0x19
        /*0076*/ 	.short	0x0020


	//----- nvinfo : EIATTR_PARAM_CBANK
	.align		4
        /*0078*/ 	.byte	0x04, 0x0a
        /*007a*/ 	.short	(.L_25 - .L_24)
	.align		4
.L_24:
        /*007c*/ 	.word	index@(.nv.constant0._Z10sdh_kernelP8atomdescP10hist_entryid)
        /*0080*/ 	.short	0x0380
        /*0082*/ 	.short	0x0020


	//----- nvinfo : EIATTR_SW_WAR
	.align		4
.L_25:
        /*0084*/ 	.byte	0x04, 0x36
        /*0086*/ 	.short	(.L_27 - .L_26)
.L_26:
        /*0088*/ 	.word	0x00000008
.L_27:


//--------------------- .nv.callgraph             --------------------------
	.section	.nv.callgraph,"",@"SHT_CUDA_CALLGRAPH"
	.align	4
	.sectionentsize	8
	.align		4
        /*0000*/ 	.word	0x00000000
	.align		4
        /*0004*/ 	.word	0xffffffff
	.align		4
        /*0008*/ 	.word	0x00000000
	.align		4
        /*000c*/ 	.word	0xfffffffe
	.align		4
        /*0010*/ 	.word	0x00000000
	.align		4
        /*0014*/ 	.word	0xfffffffd
	.align		4
        /*0018*/ 	.word	0x00000000
	.align		4
        /*001c*/ 	.word	0xfffffffc


//--------------------- .text._Z10sdh_kernelP8atomdescP10hist_entryid --------------------------
	.section	.text._Z10sdh_kernelP8atomdescP10hist_entryid,"ax",@progbits
	.align	128
        .global         _Z10sdh_kernelP8atomdescP10hist_entryid
        .type           _Z10sdh_kernelP8atomdescP10hist_entryid,@function
        .size           _Z10sdh_kernelP8atomdescP10hist_entryid,(.L_x_45 - _Z10sdh_kernelP8atomdescP10hist_entryid)
        .other          _Z10sdh_kernelP8atomdescP10hist_entryid,@"STO_CUDA_ENTRY STV_DEFAULT"
_Z10sdh_kernelP8atomdescP10hist_entryid:
.text._Z10sdh_kernelP8atomdescP10hist_entryid:
[----:B------:R-:W-:Y:S01]  /*0000*/  LDC R1, c[0x0][0x37c] ;  /* 0x0000df00ff017b82 */ /* 0x000fe20000000800 */
[----:B------:R-:W0:Y:S07]  /*0010*/  S2R R4, SR_TID.X ;  /* 0x0000000000047919 */ /* 0x000e2e0000002100 */
[----:B------:R-:W1:Y:S01]  /*0020*/  S2UR UR4, SR_CTAID.X ;  /* 0x00000000000479c3 */ /* 0x000e620000002500 */
[----:B------:R-:W1:Y:S07]  /*0030*/  LDCU UR5, c[0x0][0x360] ;  /* 0x00006c00ff0577ac */ /* 0x000e6e0008000800 */
[----:B------:R-:W2:Y:S01]  /*0040*/  LDC R7, c[0x0][0x390] ;  /* 0x0000e400ff077b82 */ /* 0x000ea20000000800 */
[----:B-1----:R-:W-:-:S06]  /*0050*/  UIMAD UR4, UR4, UR5, URZ ;  /* 0x00000005040472a4 */ /* 0x002fcc000f8e02ff */
[----:B0-----:R-:W-:-:S04]  /*0060*/  VIADD R2, R4, UR4 ;  /* 0x0000000404027c36 */ /* 0x001fc80008000000 */
[----:B------:R-:W-:-:S05]  /*0070*/  VIADD R5, R2, 0x1 ;  /* 0x0000000102057836 */ /* 0x000fca0000000000 */
[----:B------:R-:W-:-:S04]  /*0080*/  VIMNMX R0, PT, PT, R2, R5, !PT ;  /* 0x0000000502007248 */ /* 0x000fc80007fe0100 */
[----:B--2---:R-:W-:-:S13]  /*0090*/  ISETP.GE.AND P0, PT, R0, R7, PT ;  /* 0x000000070000720c */ /* 0x004fda0003f06270 */
[----:B------:R-:W-:Y:S05]  /*00a0*/  @P0 EXIT ;  /* 0x000000000000094d */ /* 0x000fea0003800000 */
[----:B------:R-:W0:Y:S01]  /*00b0*/  LDC.64 R14, c[0x0][0x380] ;  /* 0x0000e000ff0e7b82 */ /* 0x000e220000000a00 */
[----:B------:R-:W-:Y:S01]  /*00c0*/  IADD3 R0, PT, PT, -R2, -0x2, R7 ;  /* 0xfffffffe02007810 */ /* 0x000fe20007ffe107 */
[----:B------:R-:W-:Y:S01]  /*00d0*/  ULOP3.LUT UR4, URZ, UR4, URZ, 0x33, !UPT ;  /* 0x00000004ff047292 */ /* 0x000fe2000f8e33ff */
[----:B------:R-:W-:Y:S01]  /*00e0*/  BSSY B1, `(.L_x_0) ;  /* 0x000010e000017945 */ /* 0x000fe20003800000 */
[----:B------:R-:W1:Y:S01]  /*00f0*/  LDCU.64 UR6, c[0x0][0x358] ;  /* 0x00006b00ff0677ac */ /* 0x000e620008000a00 */
[----:B------:R-:W-:-:S03]  /*0100*/  ISETP.GE.U32.AND P0, PT, R0, 0x3, PT ;  /* 0x000000030000780c */ /* 0x000fc60003f06070 */
[----:B------:R-:W2:Y:S01]  /*0110*/  LDC R3, c[0x0][0x39c] ;  /* 0x0000e700ff037b82 */ /* 0x000ea20000000800 */
[----:B------:R-:W-:Y:S01]  /*0120*/  IADD3 R4, PT, PT, -R4, UR4, R7 ;  /* 0x0000000404047c10 */ /* 0x000fe2000fffe107 */
[----:B------:R-:W3:Y:S03]  /*0130*/  LDCU UR5, c[0x0][0x398] ;  /* 0x00007300ff0577ac */ /* 0x000ee60008000800 */
[----:B------:R-:W-:Y:S01]  /*0140*/  LOP3.LUT R6, R4, 0x3, RZ, 0xc0, !PT ;  /* 0x0000000304067812 */ /* 0x000fe200078ec0ff */
[----:B------:R-:W4:Y:S01]  /*0150*/  LDCU UR8, c[0x0][0x39c] ;  /* 0x00007380ff0877ac */ /* 0x000f220008000800 */
[----:B0-----:R-:W-:-:S03]  /*0160*/  IMAD.WIDE R14, R2, 0x18, R14 ;  /* 0x00000018020e7825 */ /* 0x001fc600078e020e */
[----:B-1-34-:R-:W-:Y:S05]  /*0170*/  @!P0 BRA `(.L_x_1) ;  /* 0x0000001000108947 */ /* 0x01afea0003800000 */
[----:B------:R-:W0:Y:S01]  /*0180*/  LDC.64 R8, c[0x0][0x380] ;  /* 0x0000e000ff087b82 */ /* 0x000e220000000a00 */
[----:B------:R-:W-:Y:S01]  /*0190*/  LOP3.LUT R7, R4, 0xfffffffc, RZ, 0xc0, !PT ;  /* 0xfffffffc04077812 */ /* 0x000fe200078ec0ff */
[----:B------:R-:W-:Y:S04]  /*01a0*/  BSSY B0, `(.L_x_2) ;  /* 0x0000100000007945 */ /* 0x000fe80003800000 */
[----:B------:R-:W-:Y:S02]  /*01b0*/  IMAD.MOV R7, RZ, RZ, -R7 ;  /* 0x000000ffff077224 */ /* 0x000fe400078e0a07 */
[----:B------:R-:W1:Y:S08]  /*01c0*/  LDC.64 R12, c[0x0][0x398] ;  /* 0x0000e600ff0c7b82 */ /* 0x000e700000000a00 */
[----:B------:R-:W3:Y:S01]  /*01d0*/  LDC.64 R10, c[0x0][0x388] ;  /* 0x0000e200ff0a7b82 */ /* 0x000ee20000000a00 */
[----:B0-----:R-:W-:-:S05]  /*01e0*/  IADD3 R8, P0, PT, R8, 0x30, RZ ;  /* 0x0000003008087810 */ /* 0x001fca0007f1e0ff */
[----:B------:R-:W-:-:S08]  /*01f0*/  IMAD.X R9, RZ, RZ, R9, P0 ;  /* 0x000000ffff097224 */ /* 0x000fd000000e0609 */
.L_x_19:
[----:B------:R-:W-:Y:S01]  /*0200*/  IMAD.WIDE R16, R5, 0x18, R8 ;  /* 0x0000001805107825 */ /* 0x000fe200078e0208 */
[----:B------:R-:W4:Y:S04]  /*0210*/  LDG.E.64 R26, desc[UR6][R14.64+0x8] ;  /* 0x000008060e1a7981 */ /* 0x000f28000c1e1b00 */
[----:B------:R-:W4:Y:S04]  /*0220*/  LDG.E.64 R28, desc[UR6][R16.64+-0x28] ;  /* 0xffffd806101c7981 */ /* 0x000f28000c1e1b00 */
[----:B------:R-:W5:Y:S04]  /*0230*/  LDG.E.64 R22, desc[UR6][R14.64] ;  /* 0x000000060e167981 */ /* 0x000f68000c1e1b00 */
[----:B------:R-:W5:Y:S04]  /*0240*/  LDG.E.64 R24, desc[UR6][R16.64+-0x30] ;  /* 0xffffd00610187981 */ /* 0x000f68000c1e1b00 */
[----:B0-----:R-:W2:Y:S04]  /*0250*/  LDG.E.64 R20, desc[UR6][R14.64+0x10] ;  /* 0x000010060e147981 */ /* 0x001ea8000c1e1b00 */
[----:B------:R-:W2:Y:S01]  /*0260*/  LDG.E.64 R18, desc[UR6][R16.64+-0x20] ;  /* 0xffffe00610127981 */ /* 0x000ea2000c1e1b00 */
[----:B------:R-:W-:Y:S05]  /*0270*/  YIELD ;  /* 0x0000000000007946 */ /* 0x000fea0003800000 */
[----:B------:R-:W-:Y:S01]  /*0280*/  BSSY.RECONVERGENT B2, `(.L_x_3) ;  /* 0x000001d000027945 */ /* 0x000fe20003800200 */
[----:B----4-:R-:W-:-:S02]  /*0290*/  DADD R26, R26, -R28 ;  /* 0x000000001a1a7229 */ /* 0x010fc4000000081c */
[----:B-----5:R-:W-:-:S06]  /*02a0*/  DADD R22, R22, -R24 ;  /* 0x0000000016167229 */ /* 0x020fcc0000000818 */
[----:B------:R-:W-:Y:S01]  /*02b0*/  DMUL R26, R26, R26 ;  /* 0x0000001a1a1a7228 */ /* 0x000fe20000000000 */
[----:B------:R-:W-:Y:S02]  /*02c0*/  IMAD.MOV.U32 R24, RZ, RZ, 0x0 ;  /* 0x00000000ff187424 */ /* 0x000fe400078e00ff */
[----:B------:R-:W-:Y:S01]  /*02d0*/  IMAD.MOV.U32 R25, RZ, RZ, 0x3fd80000 ;  /* 0x3fd80000ff197424 */ /* 0x000fe200078e00ff */
[----:B--2---:R-:W-:-:S04]  /*02e0*/  DADD R18, R20, -R18 ;  /* 0x0000000014127229 */ /* 0x004fc80000000812 */
[----:B------:R-:W-:-:S08]  /*02f0*/  DFMA R26, R22, R22, R26 ;  /* 0x00000016161a722b */ /* 0x000fd0000000001a */
[----:B------:R-:W-:-:S06]  /*0300*/  DFMA R18, R18, R18, R26 ;  /* 0x000000121212722b */ /* 0x000fcc000000001a */
[----:B------:R-:W0:Y:S04]  /*0310*/  MUFU.RSQ64H R23, R19 ;  /* 0x0000001300177308 */ /* 0x000e280000001c00 */
[----:B------:R-:W-:-:S04]  /*0320*/  IADD3 R22, PT, PT, R19, -0x3500000, RZ ;  /* 0xfcb0000013167810 */ /* 0x000fc80007ffe0ff */
[----:B------:R-:W-:Y:S02]  /*0330*/  ISETP.GE.U32.AND P0, PT, R22, 0x7ca00000, PT ;  /* 0x7ca000001600780c */ /* 0x000fe40003f06070 */
[----:B0-----:R-:W-:-:S08]  /*0340*/  DMUL R20, R22, R22 ;  /* 0x0000001616147228 */ /* 0x001fd00000000000 */
[----:B------:R-:W-:-:S08]  /*0350*/  DFMA R20, R18, -R20, 1 ;  /* 0x3ff000001214742b */ /* 0x000fd00000000814 */
[----:B------:R-:W-:Y:S02]  /*0360*/  DFMA R24, R20, R24, 0.5 ;  /* 0x3fe000001418742b */ /* 0x000fe40000000018 */
[----:B------:R-:W-:-:S08]  /*0370*/  DMUL R20, R22, R20 ;  /* 0x0000001416147228 */ /* 0x000fd00000000000 */
[----:B------:R-:W-:-:S08]  /*0380*/  DFMA R30, R24, R20, R22 ;  /* 0x00000014181e722b */ /* 0x000fd00000000016 */
[----:B------:R-:W-:Y:S02]  /*0390*/  DMUL R24, R18, R30 ;  /* 0x0000001e12187228 */ /* 0x000fe40000000000 */
[----:B------:R-:W-:Y:S01]  /*03a0*/  VIADD R21, R31, 0xfff00000 ;  /* 0xfff000001f157836 */ /* 0x000fe20000000000 */
[----:B------:R-:W-:-:S05]  /*03b0*/  MOV R20, R30 ;  /* 0x0000001e00147202 */ /* 0x000fca0000000f00 */
[----:B------:R-:W-:-:S08]  /*03c0*/  DFMA R26, R24, -R24, R18 ;  /* 0x80000018181a722b */ /* 0x000fd00000000012 */
[----:B------:R-:W-:Y:S01]  /*03d0*/  DFMA R28, R26, R20, R24 ;  /* 0x000000141a1c722b */ /* 0x000fe20000000018 */
[----:B------:R-:W-:Y:S10]  /*03e0*/  @!P0 BRA `(.L_x_4) ;  /* 0x0000000000188947 */ /* 0x000ff40003800000 */
[----:B------:R-:W-:Y:S01]  /*03f0*/  IMAD.MOV.U32 R20, RZ, RZ, R26 ;  /* 0x000000ffff147224 */ /* 0x000fe200078e001a */
[----:B------:R-:W-:Y:S01]  /*0400*/  MOV R26, 0x450 ;  /* 0x00000450001a7802 */ /* 0x000fe20000000f00 */
[----:B------:R-:W-:Y:S01]  /*0410*/  IMAD.MOV.U32 R23, RZ, RZ, R27 ;  /* 0x000000ffff177224 */ /* 0x000fe200078e001b */
[----:B------:R-:W-:Y:S01]  /*0420*/  MOV R27, R21 ;  /* 0x00000015001b7202 */ /* 0x000fe20000000f00 */
[----:B------:R-:W-:-:S07]  /*0430*/  IMAD.MOV.U32 R0, RZ, RZ, R30 ;  /* 0x000000ffff007224 */ /* 0x000fce00078e001e */
[----:B-1-3--:R-:W-:Y:S05]  /*0440*/  CALL.REL.NOINC `($__internal_1_$__cuda_sm20_dsqrt_rn_f64_mediumpath_v1) ;  /* 0x00000020000c7944 */ /* 0x00afea0003c00000 */
.L_x_4:
[----:B------:R-:W-:Y:S05]  /*0450*/  BSYNC.RECONVERGENT B2 ;  /* 0x0000000000027941 */ /* 0x000fea0003800200 */
.L_x_3:
[----:B------:R-:W1:Y:S01]  /*0460*/  MUFU.RCP64H R19, UR8 ;  /* 0x0000000800137d08 */ /* 0x000e620008001800 */
[----:B------:R-:W-:Y:S01]  /*0470*/  IMAD.MOV.U32 R18, RZ, RZ, 0x1 ;  /* 0x00000001ff127424 */ /* 0x000fe200078e00ff */
[----:B------:R-:W-:Y:S01]  /*0480*/  FSETP.GEU.AND P1, PT, |R29|, 6.5827683646048100446e-37, PT ;  /* 0x036000001d00780b */ /* 0x000fe20003f2e200 */
[----:B------:R-:W-:Y:S04]  /*0490*/  BSSY.RECONVERGENT B2, `(.L_x_5) ;  /* 0x0000010000027945 */ /* 0x000fe80003800200 */
[----:B-1----:R-:W-:-:S08]  /*04a0*/  DFMA R20, R18, -R12, 1 ;  /* 0x3ff000001214742b */ /* 0x002fd0000000080c */
[----:B------:R-:W-:-:S08]  /*04b0*/  DFMA R20, R20, R20, R20 ;  /* 0x000000141414722b */ /* 0x000fd00000000014 */
[----:B------:R-:W-:-:S08]  /*04c0*/  DFMA R20, R18, R20, R18 ;  /* 0x000000141214722b */ /* 0x000fd00000000012 */
[----:B------:R-:W-:-:S08]  /*04d0*/  DFMA R18, R20, -R12, 1 ;  /* 0x3ff000001412742b */ /* 0x000fd0000000080c */
[----:B------:R-:W-:-:S08]  /*04e0*/  DFMA R18, R20, R18, R20 ;  /* 0x000000121412722b */ /* 0x000fd00000000014 */
[----:B------:R-:W-:-:S08]  /*04f0*/  DMUL R20, R18, R28 ;  /* 0x0000001c12147228 */ /* 0x000fd00000000000 */
[----:B------:R-:W-:-:S08]  /*0500*/  DFMA R22, R20, -R12, R28 ;  /* 0x8000000c1416722b */ /* 0x000fd0000000001c */
[----:B------:R-:W-:-:S10]  /*0510*/  DFMA R18, R18, R22, R20 ;  /* 0x000000161212722b */ /* 0x000fd40000000014 */
[----:B------:R-:W-:-:S05]  /*0520*/  FFMA R0, RZ, UR8, R19 ;  /* 0x00000008ff007c23 */ /* 0x000fca0008000013 */
[----:B------:R-:W-:-:S13]  /*0530*/  FSETP.GT.AND P0, PT, |R0|, 1.469367938527859385e-39, PT ;  /* 0x001000000000780b */ /* 0x000fda0003f04200 */
[----:B------:R-:W-:Y:S05]  /*0540*/  @P0 BRA P1, `(.L_x_6) ;  /* 0x0000000000100947 */ /* 0x000fea0000800000 */
[----:B------:R-:W-:-:S07]  /*0550*/  MOV R0, 0x570 ;  /* 0x0000057000007802 */ /* 0x000fce0000000f00 */
[----:B---3--:R-:W-:Y:S05]  /*0560*/  CALL.REL.NOINC `($__internal_0_$__cuda_sm20_div_rn_f64_full) ;  /* 0x0000001800487944 */ /* 0x008fea0003c00000 */
[----:B------:R-:W-:Y:S02]  /*0570*/  IMAD.MOV.U32 R18, RZ, RZ, R26 ;  /* 0x000000ffff127224 */ /* 0x000fe400078e001a */
[----:B------:R-:W-:-:S07]  /*0580*/  IMAD.MOV.U32 R19, RZ, RZ, R27 ;  /* 0x000000ffff137224 */ /* 0x000fce00078e001b */
.L_x_6:
[----:B------:R-:W-:Y:S05]  /*0590*/  BSYNC.RECONVERGENT B2 ;  /* 0x0000000000027941 */ /* 0x000fea0003800200 */
.L_x_5:
[----:B------:R-:W3:Y:S01]  /*05a0*/  F2I.F64.TRUNC R25, R18 ;  /* 0x0000001200197311 */ /* 0x000ee2000030d100 */
[----:B------:R-:W-:Y:S01]  /*05b0*/  MOV R34, 0x1 ;  /* 0x0000000100227802 */ /* 0x000fe20000000f00 */
[----:B------:R-:W-:Y:S02]  /*05c0*/  IMAD.MOV.U32 R35, RZ, RZ, 0x0 ;  /* 0x00000000ff237424 */ /* 0x000fe400078e00ff */
[----:B---3--:R-:W-:-:S05]  /*05d0*/  IMAD.WIDE R24, R25, 0x8, R10 ;  /* 0x0000000819187825 */ /* 0x008fca00078e020a */
[----:B------:R0:W-:Y:S04]  /*05e0*/  REDG.E.ADD.64.STRONG.GPU desc[UR6][R24.64], R34 ;  /* 0x000000221800798e */ /* 0x0001e8000c12e506 */
[----:B------:R-:W2:Y:S04]  /*05f0*/  LDG.E.64 R30, desc[UR6][R14.64+0x8] ;  /* 0x000008060e1e7981 */ /* 0x000ea8000c1e1b00 */
[----:B------:R-:W2:Y:S04]  /*0600*/  LDG.E.64 R32, desc[UR6][R16.64+-0x10] ;  /* 0xfffff00610207981 */ /* 0x000ea8000c1e1b00 */
[----:B------:R-:W3:Y:S04]  /*0610*/  LDG.E.64 R26, desc[UR6][R14.64] ;  /* 0x000000060e1a7981 */ /* 0x000ee8000c1e1b00 */
[----:B------:R-:W3:Y:S04]  /*0620*/  LDG.E.64 R28, desc[UR6][R16.64+-0x18] ;  /* 0xffffe806101c7981 */ /* 0x000ee8000c1e1b00 */
[----:B------:R-:W4:Y:S04]  /*0630*/  LDG.E.64 R22, desc[UR6][R14.64+0x10] ;  /* 0x000010060e167981 */ /* 0x000f28000c1e1b00 */
[----:B------:R-:W4:Y:S01]  /*0640*/  LDG.E.64 R20, desc[UR6][R16.64+-0x8] ;  /* 0xfffff80610147981 */ /* 0x000f22000c1e1b00 */
[----:B0-----:R-:W-:Y:S01]  /*0650*/  IMAD.MOV.U32 R24, RZ, RZ, 0x0 ;  /* 0x00000000ff187424 */ /* 0x001fe200078e00ff */
[----:B------:R-:W-:Y:S01]  /*0660*/  MOV R25, 0x3fd80000 ;  /* 0x3fd8000000197802 */ /* 0x000fe20000000f00 */
[----:B------:R-:W-:Y:S01]  /*0670*/  BSSY.RECONVERGENT B2, `(.L_x_7) ;  /* 0x000001b000027945 */ /* 0x000fe20003800200 */
[----:B--2---:R-:W-:-:S02]  /*0680*/  DADD R30, R30, -R32 ;  /* 0x000000001e1e7229 */ /* 0x004fc40000000820 */
[----:B---3--:R-:W-:-:S06]  /*0690*/  DADD R26, R26, -R28 ;  /* 0x000000001a1a7229 */ /* 0x008fcc000000081c */
[----:B------:R-:W-:Y:S02]  /*06a0*/  DMUL R30, R30, R30 ;  /* 0x0000001e1e1e7228 */ /* 0x000fe40000000000 */
[----:B----4-:R-:W-:-:S06]  /*06b0*/  DADD R20, R22, -R20 ;  /* 0x0000000016147229 */ /* 0x010fcc0000000814 */
[----:B------:R-:W-:-:S08]  /*06c0*/  DFMA R18, R26, R26, R30 ;  /* 0x0000001a1a12722b */ /* 0x000fd0000000001e */
[----:B------:R-:W-:-:S06]  /*06d0*/  DFMA R18, R20, R20, R18 ;  /* 0x000000141412722b */ /* 0x000fcc0000000012 */
[----:B------:R-:W0:Y:S04]  /*06e0*/  MUFU.RSQ64H R23, R19 ;  /* 0x0000001300177308 */ /* 0x000e280000001c00 */
[----:B------:R-:W-:-:S05]  /*06f0*/  VIADD R22, R19, 0xfcb00000 ;  /* 0xfcb0000013167836 */ /* 0x000fca0000000000 */
[----:B------:R-:W-:Y:S01]  /*0700*/  ISETP.GE.U32.AND P0, PT, R22, 0x7ca00000, PT ;  /* 0x7ca000001600780c */ /* 0x000fe20003f06070 */
[----:B0-----:R-:W-:-:S08]  /*0710*/  DMUL R20, R22, R22 ;  /* 0x0000001616147228 */ /* 0x001fd00000000000 */
[----:B------:R-:W-:-:S08]  /*0720*/  DFMA R20, R18, -R20, 1 ;  /* 0x3ff000001214742b */ /* 0x000fd00000000814 */
[----:B------:R-:W-:Y:S02]  /*0730*/  DFMA R24, R20, R24, 0.5 ;  /* 0x3fe000001418742b */ /* 0x000fe40000000018 */
[----:B------:R-:W-:-:S08]  /*0740*/  DMUL R20, R22, R20 ;  /* 0x0000001416147228 */ /* 0x000fd00000000000 */
[----:B------:R-:W-:-:S08]  /*0750*/  DFMA R30, R24, R20, R22 ;  /* 0x00000014181e722b */ /* 0x000fd00000000016 */
[----:B------:R-:W-:Y:S02]  /*0760*/  DMUL R24, R18, R30 ;  /* 0x0000001e12187228 */ /* 0x000fe40000000000 */
[----:B------:R-:W-:Y:S02]  /*0770*/  VIADD R21, R31, 0xfff00000 ;  /* 0xfff000001f157836 */ /* 0x000fe40000000000 */
[----:B------:R-:W-:-:S04]  /*0780*/  IMAD.MOV.U32 R20, RZ, RZ, R30 ;  /* 0x000000ffff147224 */ /* 0x000fc800078e001e */
[----:B------:R-:W-:-:S08]  /*0790*/  DFMA R26, R24, -R24, R18 ;  /* 0x80000018181a722b */ /* 0x000fd00000000012 */
[----:B------:R-:W-:Y:S01]  /*07a0*/  DFMA R28, R26, R20, R24 ;  /* 0x000000141a1c722b */ /* 0x000fe20000000018 */
[----:B------:R-:W-:Y:S10]  /*07b0*/  @!P0 BRA `(.L_x_8) ;  /* 0x0000000000188947 */ /* 0x000ff40003800000 */
[----:B------:R-:W-:Y:S01]  /*07c0*/  MOV R20, R26 ;  /* 0x0000001a00147202 */ /* 0x000fe20000000f00 */
[----:B------:R-:W-:Y:S01]  /*07d0*/  IMAD.MOV.U32 R23, RZ, RZ, R27 ;  /* 0x000000ffff177224 */ /* 0x000fe200078e001b */
[----:B------:R-:W-:Y:S01]  /*07e0*/  MOV R26, 0x820 ;  /* 0x00000820001a7802 */ /* 0x000fe20000000f00 */
[----:B------:R-:W-:Y:S02]  /*07f0*/  IMAD.MOV.U32 R0, RZ, RZ, R30 ;  /* 0x000000ffff007224 */ /* 0x000fe400078e001e */
[----:B------:R-:W-:-:S07]  /*0800*/  IMAD.MOV.U32 R27, RZ, RZ, R21 ;  /* 0x000000ffff1b7224 */ /* 0x000fce00078e0015 */
[----:B------:R-:W-:Y:S05]  /*0810*/  CALL.REL.NOINC `($__internal_1_$__cuda_sm20_dsqrt_rn_f64_mediumpath_v1) ;  /* 0x0000001c00187944 */ /* 0x000fea0003c00000 */
.L_x_8:
[----:B------:R-:W-:Y:S05]  /*0820*/  BSYNC.RECONVERGENT B2 ;  /* 0x0000000000027941 */ /* 0x000fea0003800200 */
.L_x_7:
[----:B------:R-:W0:Y:S01]  /*0830*/  MUFU.RCP64H R19, UR8 ;  /* 0x0000000800137d08 */ /* 0x000e220008001800 */
[----:B------:R-:W-:Y:S01]  /*0840*/  IMAD.MOV.U32 R18, RZ, RZ, 0x1 ;  /* 0x00000001ff127424 */ /* 0x000fe200078e00ff */
[----:B------:R-:W-:Y:S01]  /*0850*/  FSETP.GEU.AND P1, PT, |R29|, 6.5827683646048100446e-37, PT ;  /* 0x036000001d00780b */ /* 0x000fe20003f2e200 */
[----:B------:R-:W-:Y:S04]  /*0860*/  BSSY.RECONVERGENT B2, `(.L_x_9) ;  /* 0x0000010000027945 */ /* 0x000fe80003800200 */
[----:B0-----:R-:W-:-:S08]  /*0870*/  DFMA R20, R18, -R12, 1 ;  /* 0x3ff000001214742b */ /* 0x001fd0000000080c */
        /* <DEDUP_REMOVED lines=11> */
[----:B------:R-:W-:Y:S05]  /*0930*/  CALL.REL.NOINC `($__internal_0_$__cuda_sm20_div_rn_f64_full) ;  /* 0x0000001400547944 */ /* 0x000fea0003c00000 */
[----:B------:R-:W-:Y:S01]  /*0940*/  MOV R18, R26 ;  /* 0x0000001a00127202 */ /* 0x000fe20000000f00 */
[----:B------:R-:W-:-:S07]  /*0950*/  IMAD.MOV.U32 R19, RZ, RZ, R27 ;  /* 0x000000ffff137224 */ /* 0x000fce00078e001b */
.L_x_10:
[----:B------:R-:W-:Y:S05]  /*0960*/  BSYNC.RECONVERGENT B2 ;  /* 0x0000000000027941 */ /* 0x000fea0003800200 */
.L_x_9:
[----:B------:R-:W0:Y:S01]  /*0970*/  F2I.F64.TRUNC R25, R18 ;  /* 0x0000001200197311 */ /* 0x000e22000030d100 */
[----:B------:R-:W-:Y:S02]  /*0980*/  IMAD.MOV.U32 R34, RZ, RZ, 0x1 ;  /* 0x00000001ff227424 */ /* 0x000fe400078e00ff */
[----:B------:R-:W-:Y:S02]  /*0990*/  IMAD.MOV.U32 R35, RZ, RZ, 0x0 ;  /* 0x00000000ff237424 */ /* 0x000fe400078e00ff */
[----:B0-----:R-:W-:-:S05]  /*09a0*/  IMAD.WIDE R24, R25, 0x8, R10 ;  /* 0x0000000819187825 */ /* 0x001fca00078e020a */
        /* <DEDUP_REMOVED lines=8> */
[----:B------:R-:W-:Y:S01]  /*0a30*/  BSSY.RECONVERGENT B2, `(.L_x_11) ;  /* 0x000001c000027945 */ /* 0x000fe20003800200 */
[----:B------:R-:W-:Y:S01]  /*0a40*/  IMAD.MOV.U32 R25, RZ, RZ, 0x3fd80000 ;  /* 0x3fd80000ff197424 */ /* 0x000fe200078e00ff */
[----:B--2---:R-:W-:-:S02]  /*0a50*/  DADD R30, R30, -R32 ;  /* 0x000000001e1e7229 */ /* 0x004fc40000000820 */
[----:B---3--:R-:W-:-:S06]  /*0a60*/  DADD R26, R26, -R28 ;  /* 0x000000001a1a7229 */ /* 0x008fcc000000081c */
[----:B------:R-:W-:Y:S02]  /*0a70*/  DMUL R30, R30, R30 ;  /* 0x0000001e1e1e7228 */ /* 0x000fe40000000000 */
[----:B----4-:R-:W-:-:S06]  /*0a80*/  DADD R20, R22, -R20 ;  /* 0x0000000016147229 */ /* 0x010fcc0000000814 */
        /* <DEDUP_REMOVED lines=21> */
[----:B------:R-:W-:Y:S05]  /*0be0*/  CALL.REL.NOINC `($__internal_1_$__cuda_sm20_dsqrt_rn_f64_mediumpath_v1) ;  /* 0x0000001800247944 */ /* 0x000fea0003c00000 */
.L_x_12:
[----:B------:R-:W-:Y:S05]  /*0bf0*/  BSYNC.RECONVERGENT B2 ;  /* 0x0000000000027941 */ /* 0x000fea0003800200 */
.L_x_11:
        /* <DEDUP_REMOVED lines=17> */
[----:B------:R-:W-:Y:S02]  /*0d10*/  IMAD.MOV.U32 R18, RZ, RZ, R26 ;  /* 0x000000ffff127224 */ /* 0x000fe400078e001a */
[----:B------:R-:W-:-:S07]  /*0d20*/  IMAD.MOV.U32 R19, RZ, RZ, R27 ;  /* 0x000000ffff137224 */ /* 0x000fce00078e001b */
.L_x_14:
[----:B------:R-:W-:Y:S05]  /*0d30*/  BSYNC.RECONVERGENT B2 ;  /* 0x0000000000027941 */ /* 0x000fea0003800200 */
.L_x_13:
[----:B------:R-:W0:Y:S01]  /*0d40*/  F2I.F64.TRUNC R25, R18 ;  /* 0x0000001200197311 */ /* 0x000e22000030d100 */
[----:B------:R-:W-:Y:S01]  /*0d50*/  MOV R34, 0x1 ;  /* 0x0000000100227802 */ /* 0x000fe20000000f00 */
[----:B------:R-:W-:Y:S02]  /*0d60*/  IMAD.MOV.U32 R35, RZ, RZ, 0x0 ;  /* 0x00000000ff237424 */ /* 0x000fe400078e00ff */
[----:B0-----:R-:W-:-:S05]  /*0d70*/  IMAD.WIDE R24, R25, 0x8, R10 ;  /* 0x0000000819187825 */ /* 0x001fca00078e020a */
[----:B------:R0:W-:Y:S04]  /*0d80*/  REDG.E.ADD.64.STRONG.GPU desc[UR6][R24.64], R34 ;  /* 0x000000221800798e */ /* 0x0001e8000c12e506 */
[----:B------:R-:W2:Y:S04]  /*0d90*/  LDG.E.64 R30, desc[UR6][R14.64+0x8] ;  /* 0x000008060e1e7981 */ /* 0x000ea8000c1e1b00 */
[----:B------:R-:W2:Y:S04]  /*0da0*/  LDG.E.64 R32, desc[UR6][R16.64+0x20] ;  /* 0x0000200610207981 */ /* 0x000ea8000c1e1b00 */
[----:B------:R-:W3:Y:S04]  /*0db0*/  LDG.E.64 R26, desc[UR6][R14.64] ;  /* 0x000000060e1a7981 */ /* 0x000ee8000c1e1b00 */
[----:B------:R-:W3:Y:S04]  /*0dc0*/  LDG.E.64 R28, desc[UR6][R16.64+0x18] ;  /* 0x00001806101c7981 */ /* 0x000ee8000c1e1b00 */
[----:B------:R1:W4:Y:S04]  /*0dd0*/  LDG.E.64 R22, desc[UR6][R16.64+0x28] ;  /* 0x0000280610167981 */ /* 0x000328000c1e1b00 */
[----:B------:R-:W4:Y:S01]  /*0de0*/  LDG.E.64 R20, desc[UR6][R14.64+0x10] ;  /* 0x000010060e147981 */ /* 0x000f22000c1e1b00 */
[----:B------:R-:W-:Y:S01]  /*0df0*/  BSSY.RECONVERGENT B2, `(.L_x_15) ;  /* 0x000001c000027945 */ /* 0x000fe20003800200 */
[----:B-1----:R-:W-:Y:S01]  /*0e00*/  IMAD.MOV.U32 R16, RZ, RZ, 0x0 ;  /* 0x00000000ff107424 */ /* 0x002fe200078e00ff */
[----:B------:R-:W-:Y:S01]  /*0e10*/  MOV R17, 0x3fd80000 ;  /* 0x3fd8000000117802 */ /* 0x000fe20000000f00 */
[----:B--2---:R-:W-:-:S02]  /*0e20*/  DADD R30, R30, -R32 ;  /* 0x000000001e1e7229 */ /* 0x004fc40000000820 */
[----:B---3--:R-:W-:-:S06]  /*0e30*/  DADD R26, R26, -R28 ;  /* 0x000000001a1a7229 */ /* 0x008fcc000000081c */
[----:B------:R-:W-:Y:S02]  /*0e40*/  DMUL R30, R30, R30 ;  /* 0x0000001e1e1e7228 */ /* 0x000fe40000000000 */
[----:B----4-:R-:W-:-:S06]  /*0e50*/  DADD R20, R20, -R22 ;  /* 0x0000000014147229 */ /* 0x010fcc0000000816 */
[----:B------:R-:W-:-:S08]  /*0e60*/  DFMA R18, R26, R26, R30 ;  /* 0x0000001a1a12722b */ /* 0x000fd0000000001e */
[----:B------:R-:W-:-:S06]  /*0e70*/  DFMA R18, R20, R20, R18 ;  /* 0x000000141412722b */ /* 0x000fcc0000000012 */
[----:B------:R-:W1:Y:S04]  /*0e80*/  MUFU.RSQ64H R23, R19 ;  /* 0x0000001300177308 */ /* 0x000e680000001c00 */
[----:B------:R-:W-:-:S05]  /*0e90*/  VIADD R22, R19, 0xfcb00000 ;  /* 0xfcb0000013167836 */ /* 0x000fca0000000000 */
[----:B------:R-:W-:Y:S01]  /*0ea0*/  ISETP.GE.U32.AND P0, PT, R22, 0x7ca00000, PT ;  /* 0x7ca000001600780c */ /* 0x000fe20003f06070 */
[----:B-1----:R-:W-:-:S08]  /*0eb0*/  DMUL R20, R22, R22 ;  /* 0x0000001616147228 */ /* 0x002fd00000000000 */
[----:B------:R-:W-:-:S08]  /*0ec0*/  DFMA R20, R18, -R20, 1 ;  /* 0x3ff000001214742b */ /* 0x000fd00000000814 */
[----:B------:R-:W-:Y:S02]  /*0ed0*/  DFMA R16, R20, R16, 0.5 ;  /* 0x3fe000001410742b */ /* 0x000fe40000000010 */
[----:B------:R-:W-:-:S08]  /*0ee0*/  DMUL R20, R22, R20 ;  /* 0x0000001416147228 */ /* 0x000fd00000000000 */
[----:B------:R-:W-:-:S08]  /*0ef0*/  DFMA R26, R16, R20, R22 ;  /* 0x00000014101a722b */ /* 0x000fd00000000016 */
[----:B0-----:R-:W-:Y:S02]  /*0f00*/  DMUL R24, R18, R26 ;  /* 0x0000001a12187228 */ /* 0x001fe40000000000 */
[----:B------:R-:W-:Y:S02]  /*0f10*/  VIADD R17, R27, 0xfff00000 ;  /* 0xfff000001b117836 */ /* 0x000fe40000000000 */
[----:B------:R-:W-:-:S04]  /*0f20*/  IMAD.MOV.U32 R16, RZ, RZ, R26 ;  /* 0x000000ffff107224 */ /* 0x000fc800078e001a */
[----:B------:R-:W-:-:S08]  /*0f30*/  DFMA R20, R24, -R24, R18 ;  /* 0x800000181814722b */ /* 0x000fd00000000012 */
[----:B------:R-:W-:Y:S01]  /*0f40*/  DFMA R28, R20, R16, R24 ;  /* 0x00000010141c722b */ /* 0x000fe20000000018 */
[----:B------:R-:W-:Y:S10]  /*0f50*/  @!P0 BRA `(.L_x_16) ;  /* 0x0000000000148947 */ /* 0x000ff40003800000 */
[----:B------:R-:W-:Y:S01]  /*0f60*/  IMAD.MOV.U32 R0, RZ, RZ, R26 ;  /* 0x000000ffff007224 */ /* 0x000fe200078e001a */
[----:B------:R-:W-:Y:S01]  /*0f70*/  MOV R23, R21 ;  /* 0x0000001500177202 */ /* 0x000fe20000000f00 */
[----:B------:R-:W-:Y:S01]  /*0f80*/  IMAD.MOV.U32 R27, RZ, RZ, R17 ;  /* 0x000000ffff1b7224 */ /* 0x000fe200078e0011 */
[----:B------:R-:W-:-:S07]  /*0f90*/  MOV R26, 0xfb0 ;  /* 0x00000fb0001a7802 */ /* 0x000fce0000000f00 */
[----:B------:R-:W-:Y:S05]  /*0fa0*/  CALL.REL.NOINC `($__internal_1_$__cuda_sm20_dsqrt_rn_f64_mediumpath_v1) ;  /* 0x0000001400347944 */ /* 0x000fea0003c00000 */
.L_x_16:
[----:B------:R-:W-:Y:S05]  /*0fb0*/  BSYNC.RECONVERGENT B2 ;  /* 0x0000000000027941 */ /* 0x000fea0003800200 */
.L_x_15:
        /* <DEDUP_REMOVED lines=17> */
[----:B------:R-:W-:Y:S01]  /*10d0*/  IMAD.MOV.U32 R16, RZ, RZ, R26 ;  /* 0x000000ffff107224 */ /* 0x000fe200078e001a */
[----:B------:R-:W-:-:S07]  /*10e0*/  MOV R17, R27 ;  /* 0x0000001b00117202 */ /* 0x000fce0000000f00 */
.L_x_18:
[----:B------:R-:W-:Y:S05]  /*10f0*/  BSYNC.RECONVERGENT B2 ;  /* 0x0000000000027941 */ /* 0x000fea0003800200 */
.L_x_17:
[----:B------:R-:W0:Y:S01]  /*1100*/  F2I.F64.TRUNC R19, R16 ;  /* 0x0000001000137311 */ /* 0x000e22000030d100 */
[----:B------:R-:W-:Y:S02]  /*1110*/  VIADD R7, R7, 0x4 ;  /* 0x0000000407077836 */ /* 0x000fe40000000000 */
[----:B------:R-:W-:Y:S02]  /*1120*/  IMAD.MOV.U32 R20, RZ, RZ, 0x1 ;  /* 0x00000001ff147424 */ /* 0x000fe400078e00ff */
[----:B------:R-:W-:Y:S01]  /*1130*/  IMAD.MOV.U32 R21, RZ, RZ, 0x0 ;  /* 0x00000000ff157424 */ /* 0x000fe200078e00ff */
[----:B------:R-:W-:Y:S01]  /*1140*/  ISETP.NE.AND P0, PT, R7, RZ, PT ;  /* 0x000000ff0700720c */ /* 0x000fe20003f05270 */
[----:B------:R-:W-:Y:S02]  /*1150*/  VIADD R2, R2, 0x4 ;  /* 0x0000000402027836 */ /* 0x000fe40000000000 */
[----:B0-----:R-:W-:Y:S01]  /*1160*/  IMAD.WIDE R18, R19, 0x8, R10 ;  /* 0x0000000813127825 */ /* 0x001fe200078e020a */
[----:B------:R-:W-:-:S04]  /*1170*/  IADD3 R5, PT, PT, R5, 0x4, RZ ;  /* 0x0000000405057810 */ /* 0x000fc80007ffe0ff */
[----:B------:R0:W-:Y:S05]  /*1180*/  REDG.E.ADD.64.STRONG.GPU desc[UR6][R18.64], R20 ;  /* 0x000000141200798e */ /* 0x0001ea000c12e506 */
[----:B------:R-:W-:Y:S05]  /*1190*/  @P0 BRA `(.L_x_19) ;  /* 0xfffffff000180947 */ /* 0x000fea000383ffff */
[----:B------:R-:W-:Y:S05]  /*11a0*/  BSYNC B0 ;  /* 0x0000000000007941 */ /* 0x000fea0003800000 */
.L_x_2:
[----:B------:R-:W-:-:S07]  /*11b0*/  VIADD R5, R2, 0x1 ;  /* 0x0000000102057836 */ /* 0x000fce0000000000 */
.L_x_1:
[----:B------:R-:W-:Y:S05]  /*11c0*/  BSYNC B1 ;  /* 0x0000000000017941 */ /* 0x000fea0003800000 */
.L_x_0:
[----:B------:R-:W-:-:S13]  /*11d0*/  ISETP.NE.AND P0, PT, R6, RZ, PT ;  /* 0x000000ff0600720c */ /* 0x000fda0003f05270 */
[----:B------:R-:W-:Y:S05]  /*11e0*/  @!P0 EXIT ;  /* 0x000000000000894d */ /* 0x000fea0003800000 */
[----:B------:R-:W-:Y:S01]  /*11f0*/  ISETP.NE.AND P0, PT, R6, 0x1, PT ;  /* 0x000000010600780c */ /* 0x000fe20003f05270 */
[----:B------:R-:W-:-:S12]  /*1200*/  BSSY.RECONVERGENT B0, `(.L_x_20) ;  /* 0x0000083000007945 */ /* 0x000fd80003800200 */
[----:B------:R-:W-:Y:S05]  /*1210*/  @!P0 BRA `(.L_x_21) ;  /* 0x0000000800048947 */ /* 0x000fea0003800000 */
[----:B------:R-:W1:Y:S01]  /*1220*/  LDC.64 R6, c[0x0][0x380] ;  /* 0x0000e000ff067b82 */ /* 0x000e620000000a00 */
[----:B------:R-:W3:Y:S04]  /*1230*/  LDG.E.64 R12, desc[UR6][R14.64+0x8] ;  /* 0x000008060e0c7981 */ /* 0x000ee8000c1e1b00 */
[----:B------:R-:W4:Y:S04]  /*1240*/  LDG.E.64 R8, desc[UR6][R14.64] ;  /* 0x000000060e087981 */ /* 0x000f28000c1e1b00 */
[----:B0-----:R-:W5:Y:S01]  /*1250*/  LDG.E.64 R18, desc[UR6][R14.64+0x10] ;  /* 0x000010060e127981 */ /* 0x001f62000c1e1b00 */
[----:B-1----:R-:W-:-:S05]  /*1260*/  IMAD.WIDE R6, R5, 0x18, R6 ;  /* 0x0000001805067825 */ /* 0x002fca00078e0206 */
[----:B------:R-:W3:Y:S04]  /*1270*/  LDG.E.64 R16, desc[UR6][R6.64+0x8] ;  /* 0x0000080606107981 */ /* 0x000ee8000c1e1b00 */
[----:B------:R-:W4:Y:S04]  /*1280*/  LDG.E.64 R10, desc[UR6][R6.64] ;  /* 0x00000006060a7981 */ /* 0x000f28000c1e1b00 */
[----:B------:R-:W5:Y:S01]  /*1290*/  LDG.E.64 R20, desc[UR6][R6.64+0x10] ;  /* 0x0000100606147981 */ /* 0x000f62000c1e1b00 */
[----:B------:R-:W-:Y:S01]  /*12a0*/  BSSY.RECONVERGENT B1, `(.L_x_22) ;  /* 0x000001c000017945 */ /* 0x000fe20003800200 */
[----:B---3--:R-:W-:-:S02]  /*12b0*/  DADD R12, R12, -R16 ;  /* 0x000000000c0c7229 */ /* 0x008fc40000000810 */
[----:B----4-:R-:W-:-:S06]  /*12c0*/  DADD R8, R8, -R10 ;  /* 0x0000000008087229 */ /* 0x010fcc000000080a */
[----:B------:R-:W-:Y:S02]  /*12d0*/  DMUL R12, R12, R12 ;  /* 0x0000000c0c0c7228 */ /* 0x000fe40000000000 */
[----:B-----5:R-:W-:-:S06]  /*12e0*/  DADD R18, R18, -R20 ;  /* 0x0000000012127229 */ /* 0x020fcc0000000814 */
[----:B------:R-:W-:-:S08]  /*12f0*/  DFMA R12, R8, R8, R12 ;  /* 0x00000008080c722b */ /* 0x000fd0000000000c */
[----:B------:R-:W-:-:S06]  /*1300*/  DFMA R18, R18, R18, R12 ;  /* 0x000000121212722b */ /* 0x000fcc000000000c */
[----:B------:R-:W0:Y:S04]  /*1310*/  MUFU.RSQ64H R23, R19 ;  /* 0x0000001300177308 */ /* 0x000e280000001c00 */
[----:B------:R-:W-:Y:S01]  /*1320*/  VIADD R22, R19, 0xfcb00000 ;  /* 0xfcb0000013167836 */ /* 0x000fe20000000000 */
[----:B------:R-:W-:Y:S01]  /*1330*/  MOV R10, 0x0 ;  /* 0x00000000000a7802 */ /* 0x000fe20000000f00 */
[----:B------:R-:W-:-:S04]  /*1340*/  IMAD.MOV.U32 R11, RZ, RZ, 0x3fd80000 ;  /* 0x3fd80000ff0b7424 */ /* 0x000fc800078e00ff */
[----:B0-----:R-:W-:-:S08]  /*1350*/  DMUL R8, R22, R22 ;  /* 0x0000001616087228 */ /* 0x001fd00000000000 */
[----:B------:R-:W-:-:S08]  /*1360*/  DFMA R8, R18, -R8, 1 ;  /* 0x3ff000001208742b */ /* 0x000fd00000000808 */
[----:B------:R-:W-:Y:S02]  /*1370*/  DFMA R10, R8, R10, 0.5 ;  /* 0x3fe00000080a742b */ /* 0x000fe4000000000a */
[----:B------:R-:W-:-:S08]  /*1380*/  DMUL R8, R22, R8 ;  /* 0x0000000816087228 */ /* 0x000fd00000000000 */
[----:B------:R-:W-:Y:S01]  /*1390*/  DFMA R10, R10, R8, R22 ;  /* 0x000000080a0a722b */ /* 0x000fe20000000016 */
[----:B------:R-:W-:-:S07]  /*13a0*/  ISETP.GE.U32.AND P0, PT, R22, 0x7ca00000, PT ;  /* 0x7ca000001600780c */ /* 0x000fce0003f06070 */
        /* <DEDUP_REMOVED lines=9> */
[----:B------:R-:W-:-:S07]  /*1440*/  IMAD.MOV.U32 R27, RZ, RZ, R9 ;  /* 0x000000ffff1b7224 */ /* 0x000fce00078e0009 */
[----:B--2---:R-:W-:Y:S05]  /*1450*/  CALL.REL.NOINC `($__internal_1_$__cuda_sm20_dsqrt_rn_f64_mediumpath_v1) ;  /* 0x0000001000087944 */ /* 0x004fea0003c00000 */
.L_x_23:
[----:B------:R-:W-:Y:S05]  /*1460*/  BSYNC.RECONVERGENT B1 ;  /* 0x0000000000017941 */ /* 0x000fea0003800200 */
.L_x_22:
[----:B------:R-:W0:Y:S01]  /*1470*/  LDCU UR4, c[0x0][0x39c] ;  /* 0x00007380ff0477ac */ /* 0x000e220008000800 */
[----:B------:R-:W1:Y:S01]  /*1480*/  LDC.64 R10, c[0x0][0x398] ;  /* 0x0000e600ff0a7b82 */ /* 0x000e620000000a00 */
[----:B------:R-:W-:Y:S01]  /*1490*/  IMAD.MOV.U32 R8, RZ, RZ, 0x1 ;  /* 0x00000001ff087424 */ /* 0x000fe200078e00ff */
[----:B------:R-:W-:Y:S01]  /*14a0*/  FSETP.GEU.AND P1, PT, |R29|, 6.5827683646048100446e-37, PT ;  /* 0x036000001d00780b */ /* 0x000fe20003f2e200 */
[----:B------:R-:W-:Y:S01]  /*14b0*/  BSSY.RECONVERGENT B1, `(.L_x_24) ;  /* 0x0000011000017945 */ /* 0x000fe20003800200 */
[----:B0-----:R-:W1:Y:S03]  /*14c0*/  MUFU.RCP64H R9, UR4 ;  /* 0x0000000400097d08 */ /* 0x001e660008001800 */
        /* <DEDUP_REMOVED lines=12> */
[----:B--2---:R-:W-:Y:S05]  /*1590*/  CALL.REL.NOINC `($__internal_0_$__cuda_sm20_div_rn_f64_full) ;  /* 0x00000008003c7944 */ /* 0x004fea0003c00000 */
[----:B------:R-:W-:Y:S01]  /*15a0*/  MOV R8, R26 ;  /* 0x0000001a00087202 */ /* 0x000fe20000000f00 */
[----:B------:R-:W-:-:S07]  /*15b0*/  IMAD.MOV.U32 R9, RZ, RZ, R27 ;  /* 0x000000ffff097224 */ /* 0x000fce00078e001b */
.L_x_25:
[----:B------:R-:W-:Y:S05]  /*15c0*/  BSYNC.RECONVERGENT B1 ;  /* 0x0000000000017941 */ /* 0x000fea0003800200 */
.L_x_24:
[----:B------:R-:W0:Y:S01]  /*15d0*/  LDC.64 R10, c[0x0][0x388] ;  /* 0x0000e200ff0a7b82 */ /* 0x000e220000000a00 */
[----:B------:R-:W0:Y:S01]  /*15e0*/  F2I.F64.TRUNC R9, R8 ;  /* 0x0000000800097311 */ /* 0x000e22000030d100 */
[----:B------:R-:W-:Y:S02]  /*15f0*/  IMAD.MOV.U32 R26, RZ, RZ, 0x1 ;  /* 0x00000001ff1a7424 */ /* 0x000fe400078e00ff */
[----:B------:R-:W-:Y:S02]  /*1600*/  IMAD.MOV.U32 R27, RZ, RZ, 0x0 ;  /* 0x00000000ff1b7424 */ /* 0x000fe400078e00ff */
[----:B0-----:R-:W-:-:S05]  /*1610*/  IMAD.WIDE R10, R9, 0x8, R10 ;  /* 0x00000008090a7825 */ /* 0x001fca00078e020a */
[----:B------:R0:W-:Y:S04]  /*1620*/  REDG.E.ADD.64.STRONG.GPU desc[UR6][R10.64], R26 ;  /* 0x0000001a0a00798e */ /* 0x0001e8000c12e506 */
[----:B------:R-:W3:Y:S04]  /*1630*/  LDG.E.64 R18, desc[UR6][R14.64+0x8] ;  /* 0x000008060e127981 */ /* 0x000ee8000c1e1b00 */
[----:B------:R-:W3:Y:S04]  /*1640*/  LDG.E.64 R20, desc[UR6][R6.64+0x20] ;  /* 0x0000200606147981 */ /* 0x000ee8000c1e1b00 */
[----:B------:R-:W4:Y:S04]  /*1650*/  LDG.E.64 R12, desc[UR6][R14.64] ;  /* 0x000000060e0c7981 */ /* 0x000f28000c1e1b00 */
[----:B------:R-:W4:Y:S04]  /*1660*/  LDG.E.64 R16, desc[UR6][R6.64+0x18] ;  /* 0x0000180606107981 */ /* 0x000f28000c1e1b00 */
[----:B------:R1:W5:Y:S04]  /*1670*/  LDG.E.64 R24, desc[UR6][R6.64+0x28] ;  /* 0x0000280606187981 */ /* 0x000368000c1e1b00 */
[----:B------:R-:W5:Y:S01]  /*1680*/  LDG.E.64 R22, desc[UR6][R14.64+0x10] ;  /* 0x000010060e167981 */ /* 0x000f62000c1e1b00 */
[----:B------:R-:W-:Y:S01]  /*1690*/  BSSY.RECONVERGENT B1, `(.L_x_26) ;  /* 0x000001c000017945 */ /* 0x000fe20003800200 */
[----:B-1----:R-:W-:-:S02]  /*16a0*/  IMAD.MOV.U32 R6, RZ, RZ, 0x0 ;  /* 0x00000000ff067424 */ /* 0x002fc400078e00ff */
[----:B------:R-:W-:Y:S01]  /*16b0*/  IMAD.MOV.U32 R7, RZ, RZ, 0x3fd80000 ;  /* 0x3fd80000ff077424 */ /* 0x000fe200078e00ff */
[----:B---3--:R-:W-:Y:S02]  /*16c0*/  DADD R18, R18, -R20 ;  /* 0x0000000012127229 */ /* 0x008fe40000000814 */
[----:B----4-:R-:W-:-:S06]  /*16d0*/  DADD R12, R12, -R16 ;  /* 0x000000000c0c7229 */ /* 0x010fcc0000000810 */
[----:B------:R-:W-:Y:S02]  /*16e0*/  DMUL R18, R18, R18 ;  /* 0x0000001212127228 */ /* 0x000fe40000000000 */
[----:B-----5:R-:W-:-:S06]  /*16f0*/  DADD R22, R22, -R24 ;  /* 0x0000000016167229 */ /* 0x020fcc0000000818 */
[----:B------:R-:W-:-:S08]  /*1700*/  DFMA R18, R12, R12, R18 ;  /* 0x0000000c0c12722b */ /* 0x000fd00000000012 */
[----:B------:R-:W-:-:S06]  /*1710*/  DFMA R18, R22, R22, R18 ;  /* 0x000000161612722b */ /* 0x000fcc0000000012 */
[----:B------:R-:W1:Y:S04]  /*1720*/  MUFU.RSQ64H R23, R19 ;  /* 0x0000001300177308 */ /* 0x000e680000001c00 */
[----:B------:R-:W-:-:S04]  /*1730*/  IADD3 R22, PT, PT, R19, -0x3500000, RZ ;  /* 0xfcb0000013167810 */ /* 0x000fc80007ffe0ff */
[----:B------:R-:W-:Y:S02]  /*1740*/  ISETP.GE.U32.AND P0, PT, R22, 0x7ca00000, PT ;  /* 0x7ca000001600780c */ /* 0x000fe40003f06070 */
[----:B-1----:R-:W-:-:S08]  /*1750*/  DMUL R8, R22, R22 ;  /* 0x0000001616087228 */ /* 0x002fd00000000000 */
        /* <DEDUP_REMOVED lines=9> */
[----:B0-----:R-:W-:Y:S10]  /*17f0*/  @!P0 BRA `(.L_x_27) ;  /* 0x0000000000148947 */ /* 0x001ff40003800000 */
[----:B------:R-:W-:Y:S01]  /*1800*/  IMAD.MOV.U32 R0, RZ, RZ, R8 ;  /* 0x000000ffff007224 */ /* 0x000fe200078e0008 */
[----:B------:R-:W-:Y:S01]  /*1810*/  MOV R26, 0x1850 ;  /* 0x00001850001a7802 */ /* 0x000fe20000000f00 */
[----:B------:R-:W-:Y:S02]  /*1820*/  IMAD.MOV.U32 R23, RZ, RZ, R21 ;  /* 0x000000ffff177224 */ /* 0x000fe400078e0015 */
[----:B------:R-:W-:-:S07]  /*1830*/  IMAD.MOV.U32 R27, RZ, RZ, R7 ;  /* 0x000000ffff1b7224 */ /* 0x000fce00078e0007 */
[----:B--2---:R-:W-:Y:S05]  /*1840*/  CALL.REL.NOINC `($__internal_1_$__cuda_sm20_dsqrt_rn_f64_mediumpath_v1) ;  /* 0x0000000c000c7944 */ /* 0x004fea0003c00000 */
.L_x_27:
[----:B------:R-:W-:Y:S05]  /*1850*/  BSYNC.RECONVERGENT B1 ;  /* 0x0000000000017941 */ /* 0x000fea0003800200 */
.L_x_26:
[----:B------:R-:W0:Y:S01]  /*1860*/  LDCU UR4, c[0x0][0x39c] ;  /* 0x00007380ff0477ac */ /* 0x000e220008000800 */
[----:B------:R-:W1:Y:S01]  /*1870*/  LDC.64 R8, c[0x0][0x398] ;  /* 0x0000e600ff087b82 */ /* 0x000e620000000a00 */
[----:B------:R-:W-:Y:S01]  /*1880*/  MOV R6, 0x1 ;  /* 0x0000000100067802 */ /* 0x000fe20000000f00 */
[----:B------:R-:W-:Y:S01]  /*1890*/  BSSY.RECONVERGENT B1, `(.L_x_28) ;  /* 0x0000012000017945 */ /* 0x000fe20003800200 */
[----:B------:R-:W-:Y:S01]  /*18a0*/  FSETP.GEU.AND P1, PT, |R29|, 6.5827683646048100446e-37, PT ;  /* 0x036000001d00780b */ /* 0x000fe20003f2e200 */
        /* <DEDUP_REMOVED lines=14> */
[----:B------:R-:W-:Y:S02]  /*1990*/  IMAD.MOV.U32 R6, RZ, RZ, R26 ;  /* 0x000000ffff067224 */ /* 0x000fe400078e001a */
[----:B------:R-:W-:-:S07]  /*19a0*/  IMAD.MOV.U32 R7, RZ, RZ, R27 ;  /* 0x000000ffff077224 */ /* 0x000fce00078e001b */
.L_x_29:
[----:B------:R-:W-:Y:S05]  /*19b0*/  BSYNC.RECONVERGENT B1 ;  /* 0x0000000000017941 */ /* 0x000fea0003800200 */
.L_x_28:
[----:B------:R-:W0:Y:S01]  /*19c0*/  LDC.64 R8, c[0x0][0x388] ;  /* 0x0000e200ff087b82 */ /* 0x000e220000000a00 */
[----:B------:R-:W0:Y:S01]  /*19d0*/  F2I.F64.TRUNC R7, R6 ;  /* 0x0000000600077311 */ /* 0x000e22000030d100 */
[----:B------:R-:W-:Y:S01]  /*19e0*/  IMAD.MOV.U32 R10, RZ, RZ, 0x1 ;  /* 0x00000001ff0a7424 */ /* 0x000fe200078e00ff */
[----:B------:R-:W-:Y:S01]  /*19f0*/  MOV R11, 0x0 ;  /* 0x00000000000b7802 */ /* 0x000fe20000000f00 */
[----:B0-----:R-:W-:-:S05]  /*1a00*/  IMAD.WIDE R8, R7, 0x8, R8 ;  /* 0x0000000807087825 */ /* 0x001fca00078e0208 */
[----:B------:R1:W-:Y:S01]  /*1a10*/  REDG.E.ADD.64.STRONG.GPU desc[UR6][R8.64], R10 ;  /* 0x0000000a0800798e */ /* 0x0003e2000c12e506 */
[----:B------:R-:W-:-:S07]  /*1a20*/  VIADD R5, R5, 0x2 ;  /* 0x0000000205057836 */ /* 0x000fce0000000000 */
.L_x_21:
[----:B------:R-:W-:Y:S05]  /*1a30*/  BSYNC.RECONVERGENT B0 ;  /* 0x0000000000007941 */ /* 0x000fea0003800200 */
.L_x_20:
[----:B------:R-:W-:-:S04]  /*1a40*/  LOP3.LUT R4, R4, 0x1, RZ, 0xc0, !PT ;  /* 0x0000000104047812 */ /* 0x000fc800078ec0ff */
[----:B------:R-:W-:-:S13]  /*1a50*/  ISETP.NE.U32.AND P0, PT, R4, 0x1, PT ;  /* 0x000000010400780c */ /* 0x000fda0003f05070 */
[----:B------:R-:W-:Y:S05]  /*1a60*/  @P0 EXIT ;  /* 0x000000000000094d */ /* 0x000fea0003800000 */
[----:B------:R-:W3:Y:S01]  /*1a70*/  LDC.64 R6, c[0x0][0x380] ;  /* 0x0000e000ff067b82 */ /* 0x000ee20000000a00 */
[----:B-1----:R-:W4:Y:S04]  /*1a80*/  LDG.E.64 R10, desc[UR6][R14.64+0x8] ;  /* 0x000008060e0a7981 */ /* 0x002f28000c1e1b00 */
[----:B------:R-:W5:Y:S01]  /*1a90*/  LDG.E.64 R16, desc[UR6][R14.64+0x10] ;  /* 0x000010060e107981 */ /* 0x000f62000c1e1b00 */
[----:B---3--:R-:W-:-:S03]  /*1aa0*/  IMAD.WIDE R6, R5, 0x18, R6 ;  /* 0x0000001805067825 */ /* 0x008fc600078e0206 */
[----:B------:R-:W3:Y:S04]  /*1ab0*/  LDG.E.64 R4, desc[UR6][R14.64] ;  /* 0x000000060e047981 */ /* 0x000ee8000c1e1b00 */
[----:B------:R-:W4:Y:S04]  /*1ac0*/  LDG.E.64 R12, desc[UR6][R6.64+0x8] ;  /* 0x00000806060c7981 */ /* 0x000f28000c1e1b00 */
[----:B------:R-:W3:Y:S04]  /*1ad0*/  LDG.E.64 R8, desc[UR6][R6.64] ;  /* 0x0000000606087981 */ /* 0x000ee8000c1e1b00 */
[----:B0-----:R0:W5:Y:S02]  /*1ae0*/  LDG.E.64 R18, desc[UR6][R6.64+0x10] ;  /* 0x0000100606127981 */ /* 0x001164000c1e1b00 */
[----:B0-----:R-:W-:Y:S01]  /*1af0*/  IMAD.MOV.U32 R6, RZ, RZ, 0x0 ;  /* 0x00000000ff067424 */ /* 0x001fe200078e00ff */
[----:B------:R-:W-:Y:S01]  /*1b00*/  MOV R7, 0x3fd80000 ;  /* 0x3fd8000000077802 */ /* 0x000fe20000000f00 */
[----:B------:R-:W-:Y:S01]  /*1b10*/  BSSY.RECONVERGENT B0, `(.L_x_30) ;  /* 0x000001a000007945 */ /* 0x000fe20003800200 */
[----:B----4-:R-:W-:-:S02]  /*1b20*/  DADD R10, R10, -R12 ;  /* 0x000000000a0a7229 */ /* 0x010fc4000000080c */
[----:B---3--:R-:W-:-:S06]  /*1b30*/  DADD R4, R4, -R8 ;  /* 0x0000000004047229 */ /* 0x008fcc0000000808 */
[----:B------:R-:W-:Y:S02]  /*1b40*/  DMUL R10, R10, R10 ;  /* 0x0000000a0a0a7228 */ /* 0x000fe40000000000 */
[----:B-----5:R-:W-:-:S06]  /*1b50*/  DADD R16, R16, -R18 ;  /* 0x0000000010107229 */ /* 0x020fcc0000000812 */
[----:B------:R-:W-:-:S08]  /*1b60*/  DFMA R10, R4, R4, R10 ;  /* 0x00000004040a722b */ /* 0x000fd0000000000a */
[----:B------:R-:W-:-:S06]  /*1b70*/  DFMA R18, R16, R16, R10 ;  /* 0x000000101012722b */ /* 0x000fcc000000000a */
[----:B------:R-:W0:Y:S04]  /*1b80*/  MUFU.RSQ64H R23, R19 ;  /* 0x0000001300177308 */ /* 0x000e280000001c00 */
[----:B------:R-:W-:-:S06]  /*1b90*/  VIADD R22, R19, 0xfcb00000 ;  /* 0xfcb0000013167836 */ /* 0x000fcc0000000000 */
        /* <DEDUP_REMOVED lines=16> */
[----:B--2---:R-:W-:Y:S05]  /*1ca0*/  CALL.REL.NOINC `($__internal_1_$__cuda_sm20_dsqrt_rn_f64_mediumpath_v1) ;  /* 0x0000000400f47944 */ /* 0x004fea0003c00000 */
.L_x_31:
[----:B------:R-:W-:Y:S05]  /*1cb0*/  BSYNC.RECONVERGENT B0 ;  /* 0x0000000000007941 */ /* 0x000fea0003800200 */
.L_x_30:
        /* <DEDUP_REMOVED lines=19> */
[----:B------:R-:W-:Y:S01]  /*1df0*/  IMAD.MOV.U32 R4, RZ, RZ, R26 ;  /* 0x000000ffff047224 */ /* 0x000fe200078e001a */
[----:B------:R-:W-:-:S07]  /*1e00*/  MOV R5, R27 ;  /* 0x0000001b00057202 */ /* 0x000fce0000000f00 */
.L_x_33:
[----:B------:R-:W-:Y:S05]  /*1e10*/  BSYNC.RECONVERGENT B0 ;  /* 0x0000000000007941 */ /* 0x000fea0003800200 */
.L_x_32:
[----:B--2---:R-:W0:Y:S01]  /*1e20*/  LDC.64 R2, c[0x0][0x388] ;  /* 0x0000e200ff027b82 */ /* 0x004e220000000a00 */
[----:B------:R-:W0:Y:S01]  /*1e30*/  F2I.F64.TRUNC R5, R4 ;  /* 0x0000000400057311 */ /* 0x000e22000030d100 */
[----:B------:R-:W-:Y:S02]  /*1e40*/  IMAD.MOV.U32 R6, RZ, RZ, 0x1 ;  /* 0x00000001ff067424 */ /* 0x000fe400078e00ff */
[----:B------:R-:W-:Y:S02]  /*1e50*/  IMAD.MOV.U32 R7, RZ, RZ, 0x0 ;  /* 0x00000000ff077424 */ /* 0x000fe400078e00ff */
[----:B0-----:R-:W-:-:S05]  /*1e60*/  IMAD.WIDE R2, R5, 0x8, R2 ;  /* 0x0000000805027825 */ /* 0x001fca00078e0202 */
[----:B------:R-:W-:Y:S01]  /*1e70*/  REDG.E.ADD.64.STRONG.GPU desc[UR6][R2.64], R6 ;  /* 0x000000060200798e */ /* 0x000fe2000c12e506 */
[----:B------:R-:W-:Y:S05]  /*1e80*/  EXIT ;  /* 0x000000000000794d */ /* 0x000fea0003800000 */
        .weak           $__internal_0_$__cuda_sm20_div_rn_f64_full
        .type           $__internal_0_$__cuda_sm20_div_rn_f64_full,@function
        .size           $__internal_0_$__cuda_sm20_div_rn_f64_full,($__internal_1_$__cuda_sm20_dsqrt_rn_f64_mediumpath_v1 - $__internal_0_$__cuda_sm20_div_rn_f64_full)
$__internal_0_$__cuda_sm20_div_rn_f64_full:
[C---:B------:R-:W-:Y:S01]  /*1e90*/  FSETP.GEU.AND P0, PT, |R3|.reuse, 1.469367938527859385e-39, PT ;  /* 0x001000000300780b */ /* 0x040fe20003f0e200 */
[----:B------:R-:W-:Y:S01]  /*1ea0*/  IMAD.MOV.U32 R21, RZ, RZ, R3 ;  /* 0x000000ffff157224 */ /* 0x000fe200078e0003 */
[----:B------:R-:W-:Y:S01]  /*1eb0*/  MOV R20, UR5 ;  /* 0x0000000500147c02 */ /* 0x000fe20008000f00 */
[----:B------:R-:W-:Y:S01]  /*1ec0*/  IMAD.U32 R18, RZ, RZ, UR5 ;  /* 0x00000005ff127e24 */ /* 0x000fe2000f8e00ff */
[----:B------:R-:W-:Y:S01]  /*1ed0*/  LOP3.LUT R19, R3, 0x800fffff, RZ, 0xc0, !PT ;  /* 0x800fffff03137812 */ /* 0x000fe200078ec0ff */
[----:B------:R-:W-:Y:S01]  /*1ee0*/  IMAD.MOV.U32 R23, RZ, RZ, R29 ;  /* 0x000000ffff177224 */ /* 0x000fe200078e001d */
[----:B------:R-:W-:Y:S01]  /*1ef0*/  MOV R24, 0x1 ;  /* 0x0000000100187802 */ /* 0x000fe20000000f00 */
[----:B------:R-:W-:Y:S01]  /*1f00*/  IMAD.MOV.U32 R22, RZ, RZ, R28 ;  /* 0x000000ffff167224 */ /* 0x000fe200078e001c */
[----:B------:R-:W-:Y:S01]  /*1f10*/  LOP3.LUT R19, R19, 0x3ff00000, RZ, 0xfc, !PT ;  /* 0x3ff0000013137812 */ /* 0x000fe200078efcff */
[----:B------:R-:W-:Y:S01]  /*1f20*/  IMAD.MOV.U32 R33, RZ, RZ, 0x1ca00000 ;  /* 0x1ca00000ff217424 */ /* 0x000fe200078e00ff */
[C---:B------:R-:W-:Y:S01]  /*1f30*/  FSETP.GEU.AND P2, PT, |R23|.reuse, 1.469367938527859385e-39, PT ;  /* 0x001000001700780b */ /* 0x040fe20003f4e200 */
[----:B------:R-:W-:Y:S01]  /*1f40*/  BSSY.RECONVERGENT B3, `(.L_x_34) ;  /* 0x0000050000037945 */ /* 0x000fe20003800200 */
[----:B------:R-:W-:Y:S01]  /*1f50*/  LOP3.LUT R32, R23, 0x7ff00000, RZ, 0xc0, !PT ;  /* 0x7ff0000017207812 */ /* 0x000fe200078ec0ff */
[----:B------:R-:W-:Y:S01]  /*1f60*/  @!P0 DMUL R18, R20, 8.98846567431157953865e+307 ;  /* 0x7fe0000014128828 */ /* 0x000fe20000000000 */
[----:B------:R-:W-:-:S04]  /*1f70*/  LOP3.LUT R35, R3, 0x7ff00000, RZ, 0xc0, !PT ;  /* 0x7ff0000003237812 */ /* 0x000fc800078ec0ff */
[C---:B------:R-:W-:Y:S01]  /*1f80*/  ISETP.GE.U32.AND P1, PT, R32.reuse, R35, PT ;  /* 0x000000232000720c */ /* 0x040fe20003f26070 */
[----:B------:R-:W0:Y:S04]  /*1f90*/  MUFU.RCP64H R25, R19 ;  /* 0x0000001300197308 */ /* 0x000e280000001800 */
[----:B------:R-:W-:Y:S02]  /*1fa0*/  @!P2 LOP3.LUT R27, R21, 0x7ff00000, RZ, 0xc0, !PT ;  /* 0x7ff00000151ba812 */ /* 0x000fe400078ec0ff */
[----:B------:R-:W-:Y:S02]  /*1fb0*/  @!P0 LOP3.LUT R35, R19, 0x7ff00000, RZ, 0xc0, !PT ;  /* 0x7ff0000013238812 */ /* 0x000fe400078ec0ff */
[----:B------:R-:W-:-:S04]  /*1fc0*/  @!P2 ISETP.GE.U32.AND P3, PT, R32, R27, PT ;  /* 0x0000001b2000a20c */ /* 0x000fc80003f66070 */
[----:B------:R-:W-:-:S04]  /*1fd0*/  @!P2 SEL R27, R33, 0x63400000, !P3 ;  /* 0x63400000211ba807 */ /* 0x000fc80005800000 */
[----:B------:R-:W-:Y:S01]  /*1fe0*/  @!P2 LOP3.LUT R30, R27, 0x80000000, R23, 0xf8, !PT ;  /* 0x800000001b1ea812 */ /* 0x000fe200078ef817 */
[----:B0-----:R-:W-:-:S03]  /*1ff0*/  DFMA R28, R24, -R18, 1 ;  /* 0x3ff00000181c742b */ /* 0x001fc60000000812 */
[----:B------:R-:W-:Y:S01]  /*2000*/  @!P2 LOP3.LUT R31, R30, 0x100000, RZ, 0xfc, !PT ;  /* 0x001000001e1fa812 */ /* 0x000fe200078efcff */
[----:B------:R-:W-:-:S04]  /*2010*/  @!P2 IMAD.MOV.U32 R30, RZ, RZ, RZ ;  /* 0x000000ffff1ea224 */ /* 0x000fc800078e00ff */
[----:B------:R-:W-:-:S08]  /*2020*/  DFMA R28, R28, R28, R28 ;  /* 0x0000001c1c1c722b */ /* 0x000fd0000000001c */
[----:B------:R-:W-:Y:S01]  /*2030*/  DFMA R28, R24, R28, R24 ;  /* 0x0000001c181c722b */ /* 0x000fe20000000018 */
[----:B------:R-:W-:Y:S01]  /*2040*/  SEL R25, R33, 0x63400000, !P1 ;  /* 0x6340000021197807 */ /* 0x000fe20004800000 */
[----:B------:R-:W-:-:S03]  /*2050*/  IMAD.MOV.U32 R24, RZ, RZ, R22 ;  /* 0x000000ffff187224 */ /* 0x000fc600078e0016 */
[----:B------:R-:W-:-:S03]  /*2060*/  LOP3.LUT R25, R25, 0x800fffff, R23, 0xf8, !PT ;  /* 0x800fffff19197812 */ /* 0x000fc600078ef817 */
[----:B------:R-:W-:-:S03]  /*2070*/  DFMA R26, R28, -R18, 1 ;  /* 0x3ff000001c1a742b */ /* 0x000fc60000000812 */
[----:B------:R-:W-:-:S05]  /*2080*/  @!P2 DFMA R24, R24, 2, -R30 ;  /* 0x400000001818a82b */ /* 0x000fca000000081e */
[----:B------:R-:W-:-:S08]  /*2090*/  DFMA R26, R28, R26, R28 ;  /* 0x0000001a1c1a722b */ /* 0x000fd0000000001c */
[----:B------:R-:W-:-:S08]  /*20a0*/  DMUL R28, R26, R24 ;  /* 0x000000181a1c7228 */ /* 0x000fd00000000000 */
[----:B------:R-:W-:-:S08]  /*20b0*/  DFMA R30, R28, -R18, R24 ;  /* 0x800000121c1e722b */ /* 0x000fd00000000018 */
[----:B------:R-:W-:Y:S01]  /*20c0*/  DFMA R30, R26, R30, R28 ;  /* 0x0000001e1a1e722b */ /* 0x000fe2000000001c */
[----:B------:R-:W-:Y:S02]  /*20d0*/  MOV R28, R32 ;  /* 0x00000020001c7202 */ /* 0x000fe40000000f00 */
[----:B------:R-:W-:-:S05]  /*20e0*/  @!P2 LOP3.LUT R28, R25, 0x7ff00000, RZ, 0xc0, !PT ;  /* 0x7ff00000191ca812 */ /* 0x000fca00078ec0ff */
[----:B------:R-:W-:-:S05]  /*20f0*/  VIADD R26, R28, 0xffffffff ;  /* 0xffffffff1c1a7836 */ /* 0x000fca0000000000 */
[----:B------:R-:W-:Y:S01]  /*2100*/  ISETP.GT.U32.AND P0, PT, R26, 0x7feffffe, PT ;  /* 0x7feffffe1a00780c */ /* 0x000fe20003f04070 */
[----:B------:R-:W-:-:S05]  /*2110*/  VIADD R26, R35, 0xffffffff ;  /* 0xffffffff231a7836 */ /* 0x000fca0000000000 */
[----:B------:R-:W-:-:S13]  /*2120*/  ISETP.GT.U32.OR P0, PT, R26, 0x7feffffe, P0 ;  /* 0x7feffffe1a00780c */ /* 0x000fda0000704470 */
[----:B------:R-:W-:Y:S05]  /*2130*/  @P0 BRA `(.L_x_35) ;  /* 0x00000000006c0947 */ /* 0x000fea0003800000 */
[----:B------:R-:W-:-:S04]  /*2140*/  LOP3.LUT R23, R21, 0x7ff00000, RZ, 0xc0, !PT ;  /* 0x7ff0000015177812 */ /* 0x000fc800078ec0ff */
[CC--:B------:R-:W-:Y:S02]  /*2150*/  VIADDMNMX R22, R32.reuse, -R23.reuse, 0xb9600000, !PT ;  /* 0xb960000020167446 */ /* 0x0c0fe40007800917 */
[----:B------:R-:W-:Y:S02]  /*2160*/  ISETP.GE.U32.AND P0, PT, R32, R23, PT ;  /* 0x000000172000720c */ /* 0x000fe40003f06070 */
[----:B------:R-:W-:Y:S02]  /*2170*/  VIMNMX R22, PT, PT, R22, 0x46a00000, PT ;  /* 0x46a0000016167848 */ /* 0x000fe40003fe0100 */
[----:B------:R-:W-:-:S05]  /*2180*/  SEL R33, R33, 0x63400000, !P0 ;  /* 0x6340000021217807 */ /* 0x000fca0004000000 */
[----:B------:R-:W-:Y:S02]  /*2190*/  IMAD.IADD R28, R22, 0x1, -R33 ;  /* 0x00000001161c7824 */ /* 0x000fe400078e0a21 */
[----:B------:R-:W-:-:S03]  /*21a0*/  IMAD.MOV.U32 R22, RZ, RZ, RZ ;  /* 0x000000ffff167224 */ /* 0x000fc600078e00ff */
[----:B------:R-:W-:-:S06]  /*21b0*/  IADD3 R23, PT, PT, R28, 0x7fe00000, RZ ;  /* 0x7fe000001c177810 */ /* 0x000fcc0007ffe0ff */
[----:B------:R-:W-:-:S10]  /*21c0*/  DMUL R26, R30, R22 ;  /* 0x000000161e1a7228 */ /* 0x000fd40000000000 */
[----:B------:R-:W-:-:S13]  /*21d0*/  FSETP.GTU.AND P0, PT, |R27|, 1.469367938527859385e-39, PT ;  /* 0x001000001b00780b */ /* 0x000fda0003f0c200 */
[----:B------:R-:W-:Y:S05]  /*21e0*/  @P0 BRA `(.L_x_36) ;  /* 0x0000000000940947 */ /* 0x000fea0003800000 */
[----:B------:R-:W-:Y:S01]  /*21f0*/  DFMA R18, R30, -R18, R24 ;  /* 0x800000121e12722b */ /* 0x000fe20000000018 */
[----:B------:R-:W-:-:S09]  /*2200*/  IMAD.MOV.U32 R22, RZ, RZ, RZ ;  /* 0x000000ffff167224 */ /* 0x000fd200078e00ff */
[C---:B------:R-:W-:Y:S02]  /*2210*/  FSETP.NEU.AND P0, PT, R19.reuse, RZ, PT ;  /* 0x000000ff1300720b */ /* 0x040fe40003f0d000 */
[----:B------:R-:W-:-:S04]  /*2220*/  LOP3.LUT R21, R19, 0x80000000, R21, 0x48, !PT ;  /* 0x8000000013157812 */ /* 0x000fc800078e4815 */
[----:B------:R-:W-:-:S07]  /*2230*/  LOP3.LUT R23, R21, R23, RZ, 0xfc, !PT ;  /* 0x0000001715177212 */ /* 0x000fce00078efcff */
[----:B------:R-:W-:Y:S05]  /*2240*/  @!P0 BRA `(.L_x_36) ;  /* 0x00000000007c8947 */ /* 0x000fea0003800000 */
[----:B------:R-:W-:Y:S01]  /*2250*/  IMAD.MOV R19, RZ, RZ, -R28 ;  /* 0x000000ffff137224 */ /* 0x000fe200078e0a1c */
[----:B------:R-:W-:Y:S01]  /*2260*/  MOV R18, RZ ;  /* 0x000000ff00127202 */ /* 0x000fe20000000f00 */
[----:B------:R-:W-:-:S05]  /*2270*/  DMUL.RP R22, R30, R22 ;  /* 0x000000161e167228 */ /* 0x000fca0000008000 */
[----:B------:R-:W-:-:S05]  /*2280*/  DFMA R18, R26, -R18, R30 ;  /* 0x800000121a12722b */ /* 0x000fca000000001e */
[----:B------:R-:W-:Y:S02]  /*2290*/  LOP3.LUT R21, R23, R21, RZ, 0x3c, !PT ;  /* 0x0000001517157212 */ /* 0x000fe400078e3cff */
[----:B------:R-:W-:-:S04]  /*22a0*/  IADD3 R18, PT, PT, -R28, -0x43300000, RZ ;  /* 0xbcd000001c127810 */ /* 0x000fc80007ffe1ff */
[----:B------:R-:W-:-:S04]  /*22b0*/  FSETP.NEU.AND P0, PT, |R19|, R18, PT ;  /* 0x000000121300720b */ /* 0x000fc80003f0d200 */
[----:B------:R-:W-:Y:S02]  /*22c0*/  FSEL R26, R22, R26, !P0 ;  /* 0x0000001a161a7208 */ /* 0x000fe40004000000 */
[----:B------:R-:W-:Y:S01]  /*22d0*/  FSEL R27, R21, R27, !P0 ;  /* 0x0000001b151b7208 */ /* 0x000fe20004000000 */
[----:B------:R-:W-:Y:S06]  /*22e0*/  BRA `(.L_x_36) ;  /* 0x0000000000547947 */ /* 0x000fec0003800000 */
.L_x_35:
[----:B------:R-:W-:-:S14]  /*22f0*/  DSETP.NAN.AND P0, PT, R22, R22, PT ;  /* 0x000000161600722a */ /* 0x000fdc0003f08000 */
[----:B------:R-:W-:Y:S05]  /*2300*/  @P0 BRA `(.L_x_37) ;  /* 0x0000000000440947 */ /* 0x000fea0003800000 */
[----:B------:R-:W-:-:S14]  /*2310*/  DSETP.NAN.AND P0, PT, R20, R20, PT ;  /* 0x000000141400722a */ /* 0x000fdc0003f08000 */
[----:B------:R-:W-:Y:S05]  /*2320*/  @P0 BRA `(.L_x_38) ;  /* 0x0000000000300947 */ /* 0x000fea0003800000 */
[----:B------:R-:W-:Y:S01]  /*2330*/  ISETP.NE.AND P0, PT, R28, R35, PT ;  /* 0x000000231c00720c */ /* 0x000fe20003f05270 */
[----:B------:R-:W-:Y:S02]  /*2340*/  IMAD.MOV.U32 R26, RZ, RZ, 0x0 ;  /* 0x00000000ff1a7424 */ /* 0x000fe400078e00ff */
[----:B------:R-:W-:-:S10]  /*2350*/  IMAD.MOV.U32 R27, RZ, RZ, -0x80000 ;  /* 0xfff80000ff1b7424 */ /* 0x000fd400078e00ff */
[----:B------:R-:W-:Y:S05]  /*2360*/  @!P0 BRA `(.L_x_36) ;  /* 0x0000000000348947 */ /* 0x000fea0003800000 */
[----:B------:R-:W-:Y:S02]  /*2370*/  ISETP.NE.AND P0, PT, R28, 0x7ff00000, PT ;  /* 0x7ff000001c00780c */ /* 0x000fe40003f05270 */
[----:B------:R-:W-:Y:S02]  /*2380*/  LOP3.LUT R27, R23, 0x80000000, R21, 0x48, !PT ;  /* 0x80000000171b7812 */ /* 0x000fe400078e4815 */
[----:B------:R-:W-:-:S13]  /*2390*/  ISETP.EQ.OR P0, PT, R35, RZ, !P0 ;  /* 0x000000ff2300720c */ /* 0x000fda0004702670 */
[----:B------:R-:W-:Y:S01]  /*23a0*/  @P0 LOP3.LUT R18, R27, 0x7ff00000, RZ, 0xfc, !PT ;  /* 0x7ff000001b120812 */ /* 0x000fe200078efcff */
[----:B------:R-:W-:Y:S01]  /*23b0*/  @!P0 IMAD.MOV.U32 R26, RZ, RZ, RZ ;  /* 0x000000ffff1a8224 */ /* 0x000fe200078e00ff */
[----:B------:R-:W-:-:S03]  /*23c0*/  @P0 MOV R26, RZ ;  /* 0x000000ff001a0202 */ /* 0x000fc60000000f00 */
[----:B------:R-:W-:Y:S01]  /*23d0*/  @P0 IMAD.MOV.U32 R27, RZ, RZ, R18 ;  /* 0x000000ffff1b0224 */ /* 0x000fe200078e0012 */
[----:B------:R-:W-:Y:S06]  /*23e0*/  BRA `(.L_x_36) ;  /* 0x0000000000147947 */ /* 0x000fec0003800000 */
.L_x_38:
[----:B------:R-:W-:Y:S01]  /*23f0*/  LOP3.LUT R27, R21, 0x80000, RZ, 0xfc, !PT ;  /* 0x00080000151b7812 */ /* 0x000fe200078efcff */
[----:B------:R-:W-:Y:S01]  /*2400*/  IMAD.MOV.U32 R26, RZ, RZ, R20 ;  /* 0x000000ffff1a7224 */ /* 0x000fe200078e0014 */
[----:B------:R-:W-:Y:S06]  /*2410*/  BRA `(.L_x_36) ;  /* 0x0000000000087947 */ /* 0x000fec0003800000 */
.L_x_37:
[----:B------:R-:W-:Y:S01]  /*2420*/  LOP3.LUT R27, R23, 0x80000, RZ, 0xfc, !PT ;  /* 0x00080000171b7812 */ /* 0x000fe200078efcff */
[----:B------:R-:W-:-:S07]  /*2430*/  IMAD.MOV.U32 R26, RZ, RZ, R22 ;  /* 0x000000ffff1a7224 */ /* 0x000fce00078e0016 */
.L_x_36:
[----:B------:R-:W-:Y:S05]  /*2440*/  BSYNC.RECONVERGENT B3 ;  /* 0x0000000000037941 */ /* 0x000fea0003800200 */
.L_x_34:
[----:B------:R-:W-:Y:S01]  /*2450*/  MOV R18, R0 ;  /* 0x0000000000127202 */ /* 0x000fe20000000f00 */
[----:B------:R-:W-:-:S04]  /*2460*/  IMAD.MOV.U32 R19, RZ, RZ, 0x0 ;  /* 0x00000000ff137424 */ /* 0x000fc800078e00ff */
[----:B------:R-:W-:Y:S05]  /*2470*/  RET.REL.NODEC R18 `(_Z10sdh_kernelP8atomdescP10hist_entryid) ;  /* 0xffffffd812e07950 */ /* 0x000fea0003c3ffff */
        .weak           $__internal_1_$__cuda_sm20_dsqrt_rn_f64_mediumpath_v1
        .type           $__internal_1_$__cuda_sm20_dsqrt_rn_f64_mediumpath_v1,@function
        .size           $__internal_1_$__cuda_sm20_dsqrt_rn_f64_mediumpath_v1,(.L_x_45 - $__internal_1_$__cuda_sm20_dsqrt_rn_f64_mediumpath_v1)
$__internal_1_$__cuda_sm20_dsqrt_rn_f64_mediumpath_v1:
[----:B------:R-:W-:Y:S01]  /*2480*/  ISETP.GE.U32.AND P0, PT, R22, -0x3400000, PT ;  /* 0xfcc000001600780c */ /* 0x000fe20003f06070 */
[----:B------:R-:W-:Y:S01]  /*2490*/  BSSY.RECONVERGENT B3, `(.L_x_39) ;  /* 0x0000026000037945 */ /* 0x000fe20003800200 */
[----:B------:R-:W-:Y:S01]  /*24a0*/  IMAD.MOV.U32 R21, RZ, RZ, R23 ;  /* 0x000000ffff157224 */ /* 0x000fe200078e0017 */
[----:B------:R-:W-:Y:S01]  /*24b0*/  MOV R23, R27 ;  /* 0x0000001b00177202 */ /* 0x000fe20000000f00 */
[----:B------:R-:W-:-:S09]  /*24c0*/  IMAD.MOV.U32 R22, RZ, RZ, R0 ;  /* 0x000000ffff167224 */ /* 0x000fd200078e0000 */
[----:B------:R-:W-:Y:S05]  /*24d0*/  @!P0 BRA `(.L_x_40) ;  /* 0x0000000000208947 */ /* 0x000fea0003800000 */
[----:B------:R-:W-:-:S10]  /*24e0*/  DFMA.RM R20, R20, R22, R24 ;  /* 0x000000161414722b */ /* 0x000fd40000004018 */
[----:B------:R-:W-:-:S05]  /*24f0*/  IADD3 R22, P0, PT, R20, 0x1, RZ ;  /* 0x0000000114167810 */ /* 0x000fca0007f1e0ff */
[----:B------:R-:W-:-:S06]  /*2500*/  IMAD.X R23, RZ, RZ, R21, P0 ;  /* 0x000000ffff177224 */ /* 0x000fcc00000e0615 */
[----:B------:R-:W-:-:S08]  /*2510*/  DFMA.RP R18, -R20, R22, R18 ;  /* 0x000000161412722b */ /* 0x000fd00000008112 */
[----:B------:R-:W-:-:S06]  /*2520*/  DSETP.GT.AND P0, PT, R18, RZ, PT ;  /* 0x000000ff1200722a */ /* 0x000fcc0003f04000 */
[----:B------:R-:W-:Y:S02]  /*2530*/  FSEL R20, R22, R20, P0 ;  /* 0x0000001416147208 */ /* 0x000fe40000000000 */
[----:B------:R-:W-:Y:S01]  /*2540*/  FSEL R21, R23, R21, P0 ;  /* 0x0000001517157208 */ /* 0x000fe20000000000 */
[----:B------:R-:W-:Y:S06]  /*2550*/  BRA `(.L_x_41) ;  /* 0x0000000000647947 */ /* 0x000fec0003800000 */
.L_x_40:
[----:B------:R-:W-:-:S14]  /*2560*/  DSETP.NE.AND P0, PT, R18, RZ, PT ;  /* 0x000000ff1200722a */ /* 0x000fdc0003f05000 */
[----:B------:R-:W-:Y:S05]  /*2570*/  @!P0 BRA `(.L_x_42) ;  /* 0x0000000000588947 */ /* 0x000fea0003800000 */
[----:B------:R-:W-:-:S13]  /*2580*/  ISETP.GE.AND P0, PT, R19, RZ, PT ;  /* 0x000000ff1300720c */ /* 0x000fda0003f06270 */
[----:B------:R-:W-:Y:S02]  /*2590*/  @!P0 IMAD.MOV.U32 R20, RZ, RZ, 0x0 ;  /* 0x00000000ff148424 */ /* 0x000fe400078e00ff */
[----:B------:R-:W-:Y:S01]  /*25a0*/  @!P0 IMAD.MOV.U32 R21, RZ, RZ, -0x80000 ;  /* 0xfff80000ff158424 */ /* 0x000fe200078e00ff */
[----:B------:R-:W-:Y:S06]  /*25b0*/  @!P0 BRA `(.L_x_41) ;  /* 0x00000000004c8947 */ /* 0x000fec0003800000 */
[----:B------:R-:W-:-:S13]  /*25c0*/  ISETP.GT.AND P0, PT, R19, 0x7fefffff, PT ;  /* 0x7fefffff1300780c */ /* 0x000fda0003f04270 */
[----:B------:R-:W-:Y:S05]  /*25d0*/  @P0 BRA `(.L_x_42) ;  /* 0x0000000000400947 */ /* 0x000fea0003800000 */
[----:B------:R-:W-:Y:S01]  /*25e0*/  DMUL R18, R18, 8.11296384146066816958e+31 ;  /* 0x4690000012127828 */ /* 0x000fe20000000000 */
[----:B------:R-:W-:Y:S01]  /*25f0*/  MOV R20, RZ ;  /* 0x000000ff00147202 */ /* 0x000fe20000000f00 */
[----:B------:R-:W-:Y:S02]  /*2600*/  IMAD.MOV.U32 R24, RZ, RZ, 0x0 ;  /* 0x00000000ff187424 */ /* 0x000fe400078e00ff */
[----:B------:R-:W-:Y:S02]  /*2610*/  IMAD.MOV.U32 R25, RZ, RZ, 0x3fd80000 ;  /* 0x3fd80000ff197424 */ /* 0x000fe400078e00ff */
[----:B------:R-:W0:Y:S02]  /*2620*/  MUFU.RSQ64H R21, R19 ;  /* 0x0000001300157308 */ /* 0x000e240000001c00 */
[----:B0-----:R-:W-:-:S08]  /*2630*/  DMUL R22, R20, R20 ;  /* 0x0000001414167228 */ /* 0x001fd00000000000 */
[----:B------:R-:W-:-:S08]  /*2640*/  DFMA R22, R18, -R22, 1 ;  /* 0x3ff000001216742b */ /* 0x000fd00000000816 */
[----:B------:R-:W-:Y:S02]  /*2650*/  DFMA R24, R22, R24, 0.5 ;  /* 0x3fe000001618742b */ /* 0x000fe40000000018 */
[----:B------:R-:W-:-:S08]  /*2660*/  DMUL R22, R20, R22 ;  /* 0x0000001614167228 */ /* 0x000fd00000000000 */
[----:B------:R-:W-:-:S08]  /*2670*/  DFMA R22, R24, R22, R20 ;  /* 0x000000161816722b */ /* 0x000fd00000000014 */
[----:B------:R-:W-:Y:S02]  /*2680*/  DMUL R20, R18, R22 ;  /* 0x0000001612147228 */ /* 0x000fe40000000000 */
[----:B------:R-:W-:-:S06]  /*2690*/  IADD3 R23, PT, PT, R23, -0x100000, RZ ;  /* 0xfff0000017177810 */ /* 0x000fcc0007ffe0ff */
[----:B------:R-:W-:-:S08]  /*26a0*/  DFMA R24, R20, -R20, R18 ;  /* 0x800000141418722b */ /* 0x000fd00000000012 */
[----:B------:R-:W-:-:S10]  /*26b0*/  DFMA R20, R22, R24, R20 ;  /* 0x000000181614722b */ /* 0x000fd40000000014 */
[----:B------:R-:W-:Y:S01]  /*26c0*/  VIADD R21, R21, 0xfcb00000 ;  /* 0xfcb0000015157836 */ /* 0x000fe20000000000 */
[----:B------:R-:W-:Y:S06]  /*26d0*/  BRA `(.L_x_41) ;  /* 0x0000000000047947 */ /* 0x000fec0003800000 */
.L_x_42:
[----:B------:R-:W-:-:S11]  /*26e0*/  DADD R20, R18, R18 ;  /* 0x0000000012147229 */ /* 0x000fd60000000012 */
.L_x_41:
[----:B------:R-:W-:Y:S05]  /*26f0*/  BSYNC.RECONVERGENT B3 ;  /* 0x0000000000037941 */ /* 0x000fea0003800200 */
.L_x_39:
[----:B------:R-:W-:Y:S01]  /*2700*/  IMAD.MOV.U32 R27, RZ, RZ, 0x0 ;  /* 0x00000000ff1b7424 */ /* 0x000fe200078e00ff */
[----:B------:R-:W-:Y:S01]  /*2710*/  MOV R29, R21 ;  /* 0x00000015001d7202 */ /* 0x000fe20000000f00 */
[----:B------:R-:W-:Y:S02]  /*2720*/  IMAD.MOV.U32 R28, RZ, RZ, R20 ;  /* 0x000000ffff1c7224 */ /* 0x000fe400078e0014 */
[----:B------:R-:W-:Y:S05]  /*2730*/  RET.REL.NODEC R26 `(_Z10sdh_kernelP8atomdescP10hist_entryid) ;  /* 0xffffffd81a307950 */ /* 0x000fea0003c3ffff */
.L_x_43:
[----:B------:R-:W-:-:S00]  /*2740*/  BRA `(.L_x_43) ;  /* 0xfffffffc00fc7947 */ /* 0x000fc0000383ffff */
[----:B------:R-:W-:-:S00]  /*2750*/  NOP ;  /* 0x0000000000007918 */ /* 0x000fc00000000000 */
        /* <DEDUP_REMOVED lines=10> */
.L_x_45:


//--------------------- .nv.shared.reserved.0     --------------------------
	.section	.nv.shared.reserved.0,"aw",@nobits
	.weak		__nv_reservedSMEM_offset_0_alias
	.size		__nv_reservedSMEM_offset_0_alias, 0, 64
	.other		__nv_reservedSMEM_offset_0_alias,@"STO_CUDA_RESERVED_SHARED STV_DEFAULT"
__nv_reservedSMEM_offset_0_alias:
	.zero		0
	.zero		64


//--------------------- .nv.constant0._Z10sdh_kernelP8atomdescP10hist_entryid --------------------------
	.section	.nv.constant0._Z10sdh_kernelP8atomdescP10hist_entryid,"a",@progbits
	.sectionflags	@""
	.align	4
.nv.constant0._Z10sdh_kernelP8atomdescP10hist_entryid:
	.zero		928


//--------------------- SYMBOLS --------------------------

	.type		.nv.reservedSmem.offset0,@object
	.size		.nv.reservedSmem.offset0,0x4
